	.target	sm_90a

	.elftype	@"ET_EXEC"


//--------------------- .note.nv.tkinfo           --------------------------
	.section	.note.nv.tkinfo,"",@"SHT_NOTE"
	.sectionflags	@"SHF_NOTE_NV_TKINFO"
	.tkinfo
        /*0018*/ 	.word	0x00000002
        /*0030*/ 	.string	""
        /*0030*/ 	.string	"ptxas"
        /*0030*/ 	.string	"Cuda compilation tools, release 13.0, V13.0.88"
        /*0030*/ 	.string	"Build cuda_13.0.r13.0/compiler.36424714_0"
        /*0030*/ 	.string	"-arch sm_90a -m 64 "



//--------------------- .note.nv.cuinfo           --------------------------
	.section	.note.nv.cuinfo,"",@"SHT_NOTE"
	.sectionflags	@"SHF_NOTE_NV_CUINFO"
        /*0018*/ 	.short	0x0002
        /*001a*/ 	.short	0x005a
        /*001c*/ 	.short	0x0082
	.zero		2


//--------------------- .nv.info                  --------------------------
	.section	.nv.info,"",@"SHT_CUDA_INFO"
	.align	4


	//----- nvinfo : EIATTR_REGCOUNT
	.align		4
        /*0000*/ 	.byte	0x04, 0x2f
        /*0002*/ 	.short	(.L_12 - .L_11)
	.align		4
.L_11:
        /*0004*/ 	.word	index@(_ZN7cutlass13device_kernelINS_4gemm6kernel13GemmUniversalIN4cute5tupleIJiiiiEEENS1_10collective13CollectiveMmaINS1_37MainloopSm90TmaGmmaWarpSpecializedFP8ILi9ENS5_IJNS4_1CILi2EEENSA_ILi4EEENSA_ILi1EEEEEENS1_32KernelTmaWarpSpecializedPingpongEEENS5_IJNSA_ILi64EEENSA_ILi128EEESI_EEENS_12float_e5m2_tENS5_IJlSD_lEEESK_SL_NS4_8TiledMMAINS4_8MMA_AtomIJNS4_4SM904GMMA31MMA_64x128x32_F32E5M2E5M2_SS_TNILNSP_7ScaleInE1ELSR_1EEEEEENS4_6LayoutINS5_IJSD_SD_SD_EEENS5_IJNSA_ILi0EEESW_SW_EEEEENS5_IJNS4_10UnderscoreESZ_SZ_EEEEENS4_23SM90_TMA_LOAD_MULTICASTENS4_14ComposedLayoutINS4_7SwizzleILi3ELi4ELi3EEENS4_18smem_ptr_flag_bitsILi8EEENSU_INS5_IJNSA_ILi8EEESI_EEENS5_IJSI_SD_EEEEEEEvNS4_8identityES12_S1C_vS1D_EENS_8epilogue10collective6detail29Sm90TmaWarpSpecializedAdapterINS1G_15DefaultEpilogueISK_SL_SL_NS1F_6thread17LinearCombinationISK_Li1EffLNS1K_9ScaleType4KindE0ELNS_15FloatRoundStyleE2ESK_EENS1_15EpilogueDefaultEEEEEvvEEEEvNT_6ParamsE)
        /*0008*/ 	.word	0x000000a8


	//----- nvinfo : EIATTR_FRAME_SIZE
	.align		4
.L_12:
        /*000c*/ 	.byte	0x04, 0x11
        /*000e*/ 	.short	(.L_14 - .L_13)
	.align		4
.L_13:
        /*0010*/ 	.word	index@(_ZN7cutlass13device_kernelINS_4gemm6kernel13GemmUniversalIN4cute5tupleIJiiiiEEENS1_10collective13CollectiveMmaINS1_37MainloopSm90TmaGmmaWarpSpecializedFP8ILi9ENS5_IJNS4_1CILi2EEENSA_ILi4EEENSA_ILi1EEEEEENS1_32KernelTmaWarpSpecializedPingpongEEENS5_IJNSA_ILi64EEENSA_ILi128EEESI_EEENS_12float_e5m2_tENS5_IJlSD_lEEESK_SL_NS4_8TiledMMAINS4_8MMA_AtomIJNS4_4SM904GMMA31MMA_64x128x32_F32E5M2E5M2_SS_TNILNSP_7ScaleInE1ELSR_1EEEEEENS4_6LayoutINS5_IJSD_SD_SD_EEENS5_IJNSA_ILi0EEESW_SW_EEEEENS5_IJNS4_10UnderscoreESZ_SZ_EEEEENS4_23SM90_TMA_LOAD_MULTICASTENS4_14ComposedLayoutINS4_7SwizzleILi3ELi4ELi3EEENS4_18smem_ptr_flag_bitsILi8EEENSU_INS5_IJNSA_ILi8EEESI_EEENS5_IJSI_SD_EEEEEEEvNS4_8identityES12_S1C_vS1D_EENS_8epilogue10collective6detail29Sm90TmaWarpSpecializedAdapterINS1G_15DefaultEpilogueISK_SL_SL_NS1F_6thread17LinearCombinationISK_Li1EffLNS1K_9ScaleType4KindE0ELNS_15FloatRoundStyleE2ESK_EENS1_15EpilogueDefaultEEEEEvvEEEEvNT_6ParamsE)
        /*0014*/ 	.word	0x00000000


	//----- nvinfo : EIATTR_MIN_STACK_SIZE
	.align		4
.L_14:
        /*0018*/ 	.byte	0x04, 0x12
        /*001a*/ 	.short	(.L_16 - .L_15)
	.align		4
.L_15:
        /*001c*/ 	.word	index@(_ZN7cutlass13device_kernelINS_4gemm6kernel13GemmUniversalIN4cute5tupleIJiiiiEEENS1_10collective13CollectiveMmaINS1_37MainloopSm90TmaGmmaWarpSpecializedFP8ILi9ENS5_IJNS4_1CILi2EEENSA_ILi4EEENSA_ILi1EEEEEENS1_32KernelTmaWarpSpecializedPingpongEEENS5_IJNSA_ILi64EEENSA_ILi128EEESI_EEENS_12float_e5m2_tENS5_IJlSD_lEEESK_SL_NS4_8TiledMMAINS4_8MMA_AtomIJNS4_4SM904GMMA31MMA_64x128x32_F32E5M2E5M2_SS_TNILNSP_7ScaleInE1ELSR_1EEEEEENS4_6LayoutINS5_IJSD_SD_SD_EEENS5_IJNSA_ILi0EEESW_SW_EEEEENS5_IJNS4_10UnderscoreESZ_SZ_EEEEENS4_23SM90_TMA_LOAD_MULTICASTENS4_14ComposedLayoutINS4_7SwizzleILi3ELi4ELi3EEENS4_18smem_ptr_flag_bitsILi8EEENSU_INS5_IJNSA_ILi8EEESI_EEENS5_IJSI_SD_EEEEEEEvNS4_8identityES12_S1C_vS1D_EENS_8epilogue10collective6detail29Sm90TmaWarpSpecializedAdapterINS1G_15DefaultEpilogueISK_SL_SL_NS1F_6thread17LinearCombinationISK_Li1EffLNS1K_9ScaleType4KindE0ELNS_15FloatRoundStyleE2ESK_EENS1_15EpilogueDefaultEEEEEvvEEEEvNT_6ParamsE)
        /*0020*/ 	.word	0x00000000
.L_16:


//--------------------- .nv.compat                --------------------------
	.section	.nv.compat,"",@"SHT_CUDA_COMPAT_INFO"
	.align	4
        /*0000*/ 	.byte	0x02, 0x09, 0x01, 0x00, 0x02, 0x02, 0x04, 0x00, 0x02, 0x05, 0x05, 0x00, 0x03, 0x07, 0x01, 0x01
        /*0010*/ 	.byte	0x02, 0x03, 0x01, 0x00, 0x02, 0x06, 0x01, 0x00, 0x04, 0x0b, 0x08, 0x00, 0x00, 0x00, 0x00, 0x00
        /*0020*/ 	.byte	0x00, 0x00, 0x00, 0x00


//--------------------- .nv.info._ZN7cutlass13device_kernelINS_4gemm6kernel13GemmUniversalIN4cute5tupleIJiiiiEEENS1_10collective13CollectiveMmaINS1_37MainloopSm90TmaGmmaWarpSpecializedFP8ILi9ENS5_IJNS4_1CILi2EEENSA_ILi4EEENSA_ILi1EEEEEENS1_32KernelTmaWarpSpecializedPingpongEEENS5_IJNSA_ILi64EEENSA_ILi128EEESI_EEENS_12float_e5m2_tENS5_IJlSD_lEEESK_SL_NS4_8TiledMMAINS4_8MMA_AtomIJNS4_4SM904GMMA31MMA_64x128x32_F32E5M2E5M2_SS_TNILNSP_7ScaleInE1ELSR_1EEEEEENS4_6LayoutINS5_IJSD_SD_SD_EEENS5_IJNSA_ILi0EEESW_SW_EEEEENS5_IJNS4_10UnderscoreESZ_SZ_EEEEENS4_23SM90_TMA_LOAD_MULTICASTENS4_14ComposedLayoutINS4_7SwizzleILi3ELi4ELi3EEENS4_18smem_ptr_flag_bitsILi8EEENSU_INS5_IJNSA_ILi8EEESI_EEENS5_IJSI_SD_EEEEEEEvNS4_8identityES12_S1C_vS1D_EENS_8epilogue10collective6detail29Sm90TmaWarpSpecializedAdapterINS1G_15DefaultEpilogueISK_SL_SL_NS1F_6thread17LinearCombinationISK_Li1EffLNS1K_9ScaleType4KindE0ELNS_15FloatRoundStyleE2ESK_EENS1_15EpilogueDefaultEEEEEvvEEEEvNT_6ParamsE --------------------------
	.section	.nv.info._ZN7cutlass13device_kernelINS_4gemm6kernel13GemmUniversalIN4cute5tupleIJiiiiEEENS1_10collective13CollectiveMmaINS1_37MainloopSm90TmaGmmaWarpSpecializedFP8ILi9ENS5_IJNS4_1CILi2EEENSA_ILi4EEENSA_ILi1EEEEEENS1_32KernelTmaWarpSpecializedPingpongEEENS5_IJNSA_ILi64EEENSA_ILi128EEESI_EEENS_12float_e5m2_tENS5_IJlSD_lEEESK_SL_NS4_8TiledMMAINS4_8MMA_AtomIJNS4_4SM904GMMA31MMA_64x128x32_F32E5M2E5M2_SS_TNILNSP_7ScaleInE1ELSR_1EEEEEENS4_6LayoutINS5_IJSD_SD_SD_EEENS5_IJNSA_ILi0EEESW_SW_EEEEENS5_IJNS4_10UnderscoreESZ_SZ_EEEEENS4_23SM90_TMA_LOAD_MULTICASTENS4_14ComposedLayoutINS4_7SwizzleILi3ELi4ELi3EEENS4_18smem_ptr_flag_bitsILi8EEENSU_INS5_IJNSA_ILi8EEESI_EEENS5_IJSI_SD_EEEEEEEvNS4_8identityES12_S1C_vS1D_EENS_8epilogue10collective6detail29Sm90TmaWarpSpecializedAdapterINS1G_15DefaultEpilogueISK_SL_SL_NS1F_6thread17LinearCombinationISK_Li1EffLNS1K_9ScaleType4KindE0ELNS_15FloatRoundStyleE2ESK_EENS1_15EpilogueDefaultEEEEEvvEEEEvNT_6ParamsE,"",@"SHT_CUDA_INFO"
	.sectionflags	@""
	.align	4


	//----- nvinfo : EIATTR_CUDA_API_VERSION
	.align		4
        /*0000*/ 	.byte	0x04, 0x37
        /*0002*/ 	.short	(.L_18 - .L_17)
.L_17:
        /*0004*/ 	.word	0x00000082


	//----- nvinfo : EIATTR_KPARAM_INFO
	.align		4
.L_18:
        /*0008*/ 	.byte	0x04, 0x17
        /*000a*/ 	.short	(.L_20 - .L_19)
.L_19:
        /*000c*/ 	.word	0x00000000
        /*0010*/ 	.short	0x0000
        /*0012*/ 	.short	0x0070
        /*0014*/ 	.byte	0x00, 0xf0, 0x01, 0x10


	//----- nvinfo : EIATTR_SPARSE_MMA_MASK
	.align		4
.L_20:
        /*0018*/ 	.byte	0x03, 0x50
        /*001a*/ 	.short	0x0000


	//----- nvinfo : EIATTR_MAXREG_COUNT
	.align		4
        /*001c*/ 	.byte	0x03, 0x1b
        /*001e*/ 	.short	0x00a8


	//----- nvinfo : EIATTR_NUM_BARRIERS
	.align		4
        /*0020*/ 	.byte	0x02, 0x4c
        /*0022*/ 	.byte	0x01
	.zero		1


	//----- nvinfo : EIATTR_MERCURY_ISA_VERSION
	.align		4
        /*0024*/ 	.byte	0x03, 0x5f
        /*0026*/ 	.short	0x0101


	//----- nvinfo : EIATTR_INT_WARP_WIDE_INSTR_OFFSETS
	.align		4
        /*0028*/ 	.byte	0x04, 0x31
        /*002a*/ 	.short	(.L_22 - .L_21)


	//   ....[0]....
.L_21:
        /*002c*/ 	.word	0x00000580


	//   ....[1]....
        /*0030*/ 	.word	0x000005c0


	//   ....[2]....
        /*0034*/ 	.word	0x00000600


	//   ....[3]....
        /*0038*/ 	.word	0x000006a0


	//   ....[4]....
        /*003c*/ 	.word	0x000006c0


	//   ....[5]....
        /*0040*/ 	.word	0x00000720


	//   ....[6]....
        /*0044*/ 	.word	0x00000810


	//   ....[7]....
        /*0048*/ 	.word	0x00000860


	//   ....[8]....
        /*004c*/ 	.word	0x00003360


	//----- nvinfo : EIATTR_COOP_GROUP_MASK_REGIDS
	.align		4
.L_22:
        /*0050*/ 	.byte	0x04, 0x29
        /*0052*/ 	.short	(.L_24 - .L_23)


	//   ....[0]....
.L_23:
        /*0054*/ 	.word	0xffffffff


	//   ....[1]....
        /*0058*/ 	.word	0xffffffff


	//   ....[2]....
        /*005c*/ 	.word	0xffffffff


	//   ....[3]....
        /*0060*/ 	.word	0xffffffff


	//   ....[4]....
        /*0064*/ 	.word	0xffffffff


	//   ....[5]....
        /*0068*/ 	.word	0xffffffff


	//   ....[6]....
        /*006c*/ 	.word	0xffffffff


	//----- nvinfo : EIATTR_COOP_GROUP_INSTR_OFFSETS
	.align		4
.L_24:
        /*0070*/ 	.byte	0x04, 0x28
        /*0072*/ 	.short	(.L_26 - .L_25)


	//   ....[0]....
.L_25:
        /*0074*/ 	.word	0x00000060


	//   ....[1]....
        /*0078*/ 	.word	0x00000070


	//   ....[2]....
        /*007c*/ 	.word	0x00000130


	//   ....[3]....
        /*0080*/ 	.word	0x00000390


	//   ....[4]....
        /*0084*/ 	.word	0x000003d0


	//   ....[5]....
        /*0088*/ 	.word	0x00000450


	//   ....[6]....
        /*008c*/ 	.word	0x00000a20


	//----- nvinfo : EIATTR_REG_RECONFIG
	.align		4
.L_26:
        /*0090*/ 	.byte	0x01, 0x54
	.zero		2


	//----- nvinfo : EIATTR_MBARRIER_INSTR_OFFSETS
	.align		4
        /*0094*/ 	.byte	0x04, 0x39
        /*0096*/ 	.short	(.L_28 - .L_27)


	//   ....[0]....
.L_27:
        /*0098*/ 	.word	0x00000250
        /*009c*/ 	.word	0x000000ff
        /*00a0*/ 	.word	0x00000000
        /*00a4*/ 	.short	0x0100
        /*00a6*/ 	.byte	0x08
	.zero		1


	//   ....[1]....
        /*00a8*/ 	.word	0x00000260
        /*00ac*/ 	.word	0x000000ff
        /*00b0*/ 	.word	0x00000048
        /*00b4*/ 	.short	0x0100
        /*00b6*/ 	.byte	0x08
	.zero		1


	//   ....[2]....
        /*00b8*/ 	.word	0x00000270
        /*00bc*/ 	.word	0x000000ff
        /*00c0*/ 	.word	0x00000008
        /*00c4*/ 	.short	0x0100
        /*00c6*/ 	.byte	0x08
	.zero		1


	//   ....[3]....
        /*00c8*/ 	.word	0x00000280
        /*00cc*/ 	.word	0x000000ff
        /*00d0*/ 	.word	0x00000050
        /*00d4*/ 	.short	0x0100
        /*00d6*/ 	.byte	0x08
	.zero		1


	//   ....[4]....
        /*00d8*/ 	.word	0x00000290
        /*00dc*/ 	.word	0x000000ff
        /*00e0*/ 	.word	0x00000010
        /*00e4*/ 	.short	0x0100
        /*00e6*/ 	.byte	0x08
	.zero		1


	//   ....[5]....
        /*00e8*/ 	.word	0x000002a0
        /*00ec*/ 	.word	0x000000ff
        /*00f0*/ 	.word	0x00000058
        /*00f4*/ 	.short	0x0100
        /*00f6*/ 	.byte	0x08
	.zero		1


	//   ....[6]....
        /*00f8*/ 	.word	0x000002b0
        /*00fc*/ 	.word	0x000000ff
        /*0100*/ 	.word	0x00000018
        /*0104*/ 	.short	0x0100
        /*0106*/ 	.byte	0x08
	.zero		1


	//   ....[7]....
        /*0108*/ 	.word	0x000002c0
        /*010c*/ 	.word	0x000000ff
        /*0110*/ 	.word	0x00000060
        /*0114*/ 	.short	0x0100
        /*0116*/ 	.byte	0x08
	.zero		1


	//   ....[8]....
        /*0118*/ 	.word	0x000002d0
        /*011c*/ 	.word	0x000000ff
        /*0120*/ 	.word	0x00000020
        /*0124*/ 	.short	0x0100
        /*0126*/ 	.byte	0x08
	.zero		1


	//   ....[9]....
        /*0128*/ 	.word	0x000002e0
        /*012c*/ 	.word	0x000000ff
        /*0130*/ 	.word	0x00000068
        /*0134*/ 	.short	0x0100
        /*0136*/ 	.byte	0x08
	.zero		1


	//   ....[10]....
        /*0138*/ 	.word	0x000002f0
        /*013c*/ 	.word	0x000000ff
        /*0140*/ 	.word	0x00000028
        /*0144*/ 	.short	0x0100
        /*0146*/ 	.byte	0x08
	.zero		1


	//   ....[11]....
        /*0148*/ 	.word	0x00000300
        /*014c*/ 	.word	0x000000ff
        /*0150*/ 	.word	0x00000070
        /*0154*/ 	.short	0x0100
        /*0156*/ 	.byte	0x08
	.zero		1


	//   ....[12]....
        /*0158*/ 	.word	0x00000310
        /*015c*/ 	.word	0x000000ff
        /*0160*/ 	.word	0x00000030
        /*0164*/ 	.short	0x0100
        /*0166*/ 	.byte	0x08
	.zero		1


	//   ....[13]....
        /*0168*/ 	.word	0x00000320
        /*016c*/ 	.word	0x000000ff
        /*0170*/ 	.word	0x00000078
        /*0174*/ 	.short	0x0100
        /*0176*/ 	.byte	0x08
	.zero		1


	//   ....[14]....
        /*0178*/ 	.word	0x00000330
        /*017c*/ 	.word	0x000000ff
        /*0180*/ 	.word	0x00000038
        /*0184*/ 	.short	0x0100
        /*0186*/ 	.byte	0x08
	.zero		1


	//   ....[15]....
        /*0188*/ 	.word	0x00000340
        /*018c*/ 	.word	0x000000ff
        /*0190*/ 	.word	0x00000080
        /*0194*/ 	.short	0x0100
        /*0196*/ 	.byte	0x08
	.zero		1


	//   ....[16]....
        /*0198*/ 	.word	0x00000350
        /*019c*/ 	.word	0x000000ff
        /*01a0*/ 	.word	0x00000040
        /*01a4*/ 	.short	0x0100
        /*01a6*/ 	.byte	0x08
	.zero		1


	//   ....[17]....
        /*01a8*/ 	.word	0x00000360
        /*01ac*/ 	.word	0x000000ff
        /*01b0*/ 	.word	0x00000088
        /*01b4*/ 	.short	0x0100
        /*01b6*/ 	.byte	0x08
	.zero		1


	//   ....[18]....
        /*01b8*/ 	.word	0x00000890
        /*01bc*/ 	.word	0x000000ff
        /*01c0*/ 	.word	0x000000c0
        /*01c4*/ 	.short	0x0100
        /*01c6*/ 	.byte	0x08
	.zero		1


	//   ....[19]....
        /*01c8*/ 	.word	0x00000930
        /*01cc*/ 	.word	0x000000ff
        /*01d0*/ 	.word	0x000000c8
        /*01d4*/ 	.short	0x0100
        /*01d6*/ 	.byte	0x08
	.zero		1


	//   ....[20]....
        /*01d8*/ 	.word	0x000009a0
        /*01dc*/ 	.word	0x000000ff
        /*01e0*/ 	.word	0x000000a0
        /*01e4*/ 	.short	0x0100
        /*01e6*/ 	.byte	0x09
	.zero		1


	//   ....[21]....
        /*01e8*/ 	.word	0x000009b0
        /*01ec*/ 	.word	0x000000ff
        /*01f0*/ 	.word	0x000000a8
        /*01f4*/ 	.short	0x0100
        /*01f6*/ 	.byte	0x09
	.zero		1


	//   ....[22]....
        /*01f8*/ 	.word	0x000009c0
        /*01fc*/ 	.word	0x000000ff
        /*0200*/ 	.word	0x000000b0
        /*0204*/ 	.short	0x0100
        /*0206*/ 	.byte	0x09
	.zero		1


	//   ....[23]....
        /*0208*/ 	.word	0x000009d0
        /*020c*/ 	.word	0x000000ff
        /*0210*/ 	.word	0x000000b8
        /*0214*/ 	.short	0x0100
        /*0216*/ 	.byte	0x09
	.zero		1


	//   ....[24]....
        /*0218*/ 	.word	0x00001730
        /*021c*/ 	.word	0x000000ff
        /*0220*/ 	.word	0xfffffff8
        /*0224*/ 	.short	0x010a
        /*0226*/ 	.byte	0x0b
	.zero		1


	//   ....[25]....
        /*0228*/ 	.word	0x00001c10
        /*022c*/ 	.word	0x000000ff
        /*0230*/ 	.word	0x00000000
        /*0234*/ 	.short	0x010a
        /*0236*/ 	.byte	0x06
	.zero		1


	//   ....[26]....
        /*0238*/ 	.word	0x00001c50
        /*023c*/ 	.word	0x000000ff
        /*0240*/ 	.word	0x00000000
        /*0244*/ 	.short	0x010a
        /*0246*/ 	.byte	0x06
	.zero		1


	//   ....[27]....
        /*0248*/ 	.word	0x00002610
        /*024c*/ 	.word	0x000000ff
        /*0250*/ 	.word	0x00000000
        /*0254*/ 	.short	0x010a
        /*0256*/ 	.byte	0x10
	.zero		1


	//   ....[28]....
        /*0258*/ 	.word	0x00002650
        /*025c*/ 	.word	0x000000ff
        /*0260*/ 	.word	0x00000000
        /*0264*/ 	.short	0x010a
        /*0266*/ 	.byte	0x10
	.zero		1


	//   ....[29]....
        /*0268*/ 	.word	0x00002d70
        /*026c*/ 	.word	0x00000015
        /*0270*/ 	.word	0x00000000
        /*0274*/ 	.short	0x0101
        /*0276*/ 	.byte	0x3f
	.zero		1


	//   ....[30]....
        /*0278*/ 	.word	0x000032f0
        /*027c*/ 	.word	0x00000013
        /*0280*/ 	.word	0x00000000
        /*0284*/ 	.short	0x0101
        /*0286*/ 	.byte	0x16
	.zero		1


	//   ....[31]....
        /*0288*/ 	.word	0x00003400
        /*028c*/ 	.word	0x00000013
        /*0290*/ 	.word	0x00000000
        /*0294*/ 	.short	0x0101
        /*0296*/ 	.byte	0x3f
	.zero		1


	//   ....[32]....
        /*0298*/ 	.word	0x000034c0
        /*029c*/ 	.word	0x000000ff
        /*02a0*/ 	.word	0x00000008
        /*02a4*/ 	.short	0x010a
        /*02a6*/ 	.byte	0x0b
	.zero		1


	//   ....[33]....
        /*02a8*/ 	.word	0x00007d60
        /*02ac*/ 	.word	0x00000004
        /*02b0*/ 	.word	0x00000000
        /*02b4*/ 	.short	0x0101
        /*02b6*/ 	.byte	0x16
	.zero		1


	//   ....[34]....
        /*02b8*/ 	.word	0x00008760
        /*02bc*/ 	.word	0x00000013
        /*02c0*/ 	.word	0x00000048
        /*02c4*/ 	.short	0x010a
        /*02c6*/ 	.byte	0x3f
	.zero		1


	//   ....[35]....
        /*02c8*/ 	.word	0x00008b10
        /*02cc*/ 	.word	0x0000000a
        /*02d0*/ 	.word	0x000000c8
        /*02d4*/ 	.short	0x0101
        /*02d6*/ 	.byte	0x3f
	.zero		1


	//   ....[36]....
        /*02d8*/ 	.word	0x00009270
        /*02dc*/ 	.word	0x00000005
        /*02e0*/ 	.word	0x00000000
        /*02e4*/ 	.short	0x010a
        /*02e6*/ 	.byte	0x3f
	.zero		1


	//   ....[37]....
        /*02e8*/ 	.word	0x000092f0
        /*02ec*/ 	.word	0x00000007
        /*02f0*/ 	.word	0x00000000
        /*02f4*/ 	.short	0x010a
        /*02f6*/ 	.byte	0x3f
	.zero		1


	//   ....[38]....
        /*02f8*/ 	.word	0x00009380
        /*02fc*/ 	.word	0x00000006
        /*0300*/ 	.word	0x00000000
        /*0304*/ 	.short	0x010a
        /*0306*/ 	.byte	0x3f
	.zero		1


	//   ....[39]....
        /*0308*/ 	.word	0x00009410
        /*030c*/ 	.word	0x00000009
        /*0310*/ 	.word	0x00000000
        /*0314*/ 	.short	0x010a
        /*0316*/ 	.byte	0x3f
	.zero		1


	//   ....[40]....
        /*0318*/ 	.word	0x000094a0
        /*031c*/ 	.word	0x00000006
        /*0320*/ 	.word	0x00000000
        /*0324*/ 	.short	0x010a
        /*0326*/ 	.byte	0x3f
	.zero		1


	//   ....[41]....
        /*0328*/ 	.word	0x00009530
        /*032c*/ 	.word	0x00000009
        /*0330*/ 	.word	0x00000000
        /*0334*/ 	.short	0x010a
        /*0336*/ 	.byte	0x3f
	.zero		1


	//   ....[42]....
        /*0338*/ 	.word	0x000095c0
        /*033c*/ 	.word	0x00000008
        /*0340*/ 	.word	0x00000000
        /*0344*/ 	.short	0x010a
        /*0346*/ 	.byte	0x3f
	.zero		1


	//   ....[43]....
        /*0348*/ 	.word	0x00009650
        /*034c*/ 	.word	0x0000000b
        /*0350*/ 	.word	0x00000000
        /*0354*/ 	.short	0x010a
        /*0356*/ 	.byte	0x3f
	.zero		1


	//   ....[44]....
        /*0358*/ 	.word	0x000096e0
        /*035c*/ 	.word	0x00000003
        /*0360*/ 	.word	0x00000000
        /*0364*/ 	.short	0x010a
        /*0366*/ 	.byte	0x3f
	.zero		1


	//   ....[45]....
        /*0368*/ 	.word	0x00009750
        /*036c*/ 	.word	0x00000013
        /*0370*/ 	.word	0xfffffff8
        /*0374*/ 	.short	0x010a
        /*0376*/ 	.byte	0x3f
	.zero		1


	//   ....[46]....
        /*0378*/ 	.word	0x000097b0
        /*037c*/ 	.word	0x00000013
        /*0380*/ 	.word	0x00000000
        /*0384*/ 	.short	0x010a
        /*0386*/ 	.byte	0x3f
	.zero		1


	//   ....[47]....
        /*0388*/ 	.word	0x00009810
        /*038c*/ 	.word	0x00000015
        /*0390*/ 	.word	0x00000000
        /*0394*/ 	.short	0x010a
        /*0396*/ 	.byte	0x3f
	.zero		1


	//   ....[48]....
        /*0398*/ 	.word	0x00009870
        /*039c*/ 	.word	0x00000013
        /*03a0*/ 	.word	0x00000008
        /*03a4*/ 	.short	0x010a
        /*03a6*/ 	.byte	0x3f
	.zero		1


	//   ....[49]....
        /*03a8*/ 	.word	0x00009940
        /*03ac*/ 	.word	0x00000013
        /*03b0*/ 	.word	0x00000048
        /*03b4*/ 	.short	0x010a
        /*03b6*/ 	.byte	0x3f
	.zero		1


	//   ....[50]....
        /*03b8*/ 	.word	0x00009a20
        /*03bc*/ 	.word	0x00000005
        /*03c0*/ 	.word	0x00000000
        /*03c4*/ 	.short	0x010a
        /*03c6*/ 	.byte	0x3f
	.zero		1


	//   ....[51]....
        /*03c8*/ 	.word	0x00009a70
        /*03cc*/ 	.word	0x00000007
        /*03d0*/ 	.word	0x00000000
        /*03d4*/ 	.short	0x010a
        /*03d6*/ 	.byte	0x3f
	.zero		1


	//   ....[52]....
        /*03d8*/ 	.word	0x00009ac0
        /*03dc*/ 	.word	0x00000006
        /*03e0*/ 	.word	0x00000000
        /*03e4*/ 	.short	0x010a
        /*03e6*/ 	.byte	0x3f
	.zero		1


	//   ....[53]....
        /*03e8*/ 	.word	0x00009b10
        /*03ec*/ 	.word	0x00000009
        /*03f0*/ 	.word	0x00000000
        /*03f4*/ 	.short	0x010a
        /*03f6*/ 	.byte	0x3f
	.zero		1


	//   ....[54]....
        /*03f8*/ 	.word	0x00009b60
        /*03fc*/ 	.word	0x00000006
        /*0400*/ 	.word	0x00000000
        /*0404*/ 	.short	0x010a
        /*0406*/ 	.byte	0x3f
	.zero		1


	//   ....[55]....
        /*0408*/ 	.word	0x00009bb0
        /*040c*/ 	.word	0x00000009
        /*0410*/ 	.word	0x00000000
        /*0414*/ 	.short	0x010a
        /*0416*/ 	.byte	0x3f
	.zero		1


	//   ....[56]....
        /*0418*/ 	.word	0x00009c00
        /*041c*/ 	.word	0x00000008
        /*0420*/ 	.word	0x00000000
        /*0424*/ 	.short	0x010a
        /*0426*/ 	.byte	0x3f
	.zero		1


	//   ....[57]....
        /*0428*/ 	.word	0x00009c50
        /*042c*/ 	.word	0x0000000b
        /*0430*/ 	.word	0x00000000
        /*0434*/ 	.short	0x010a
        /*0436*/ 	.byte	0x3f
	.zero		1


	//----- nvinfo : EIATTR_NUM_MBARRIERS
	.align		4
.L_28:
        /*0438*/ 	.byte	0x03, 0x38
        /*043a*/ 	.short	0x0018


	//----- nvinfo : EIATTR_EXIT_INSTR_OFFSETS
	.align		4
        /*043c*/ 	.byte	0x04, 0x1c
        /*043e*/ 	.short	(.L_30 - .L_29)


	//   ....[0]....
.L_29:
        /*0440*/ 	.word	0x00001470


	//   ....[1]....
        /*0444*/ 	.word	0x000014d0


	//   ....[2]....
        /*0448*/ 	.word	0x00008370


	//   ....[3]....
        /*044c*/ 	.word	0x000083a0


	//   ....[4]....
        /*0450*/ 	.word	0x00009730


	//----- nvinfo : EIATTR_MAX_THREADS
	.align		4
.L_30:
        /*0454*/ 	.byte	0x04, 0x05
        /*0456*/ 	.short	(.L_32 - .L_31)
.L_31:
        /*0458*/ 	.word	0x00000180
        /*045c*/ 	.word	0x00000001
        /*0460*/ 	.word	0x00000001


	//----- nvinfo : EIATTR_CRS_STACK_SIZE
	.align		4
.L_32:
        /*0464*/ 	.byte	0x04, 0x1e
        /*0466*/ 	.short	(.L_34 - .L_33)
.L_33:
        /*0468*/ 	.word	0x00000000


	//----- nvinfo : EIATTR_CBANK_PARAM_SIZE
	.align		4
.L_34:
        /*046c*/ 	.byte	0x03, 0x19
        /*046e*/ 	.short	0x0470


	//----- nvinfo : EIATTR_PARAM_CBANK
	.align		4
        /*0470*/ 	.byte	0x04, 0x0a
        /*0472*/ 	.short	(.L_36 - .L_35)
	.align		4
.L_35:
        /*0474*/ 	.word	index@(.nv.constant0._ZN7cutlass13device_kernelINS_4gemm6kernel13GemmUniversalIN4cute5tupleIJiiiiEEENS1_10collective13CollectiveMmaINS1_37MainloopSm90TmaGmmaWarpSpecializedFP8ILi9ENS5_IJNS4_1CILi2EEENSA_ILi4EEENSA_ILi1EEEEEENS1_32KernelTmaWarpSpecializedPingpongEEENS5_IJNSA_ILi64EEENSA_ILi128EEESI_EEENS_12float_e5m2_tENS5_IJlSD_lEEESK_SL_NS4_8TiledMMAINS4_8MMA_AtomIJNS4_4SM904GMMA31MMA_64x128x32_F32E5M2E5M2_SS_TNILNSP_7ScaleInE1ELSR_1EEEEEENS4_6LayoutINS5_IJSD_SD_SD_EEENS5_IJNSA_ILi0EEESW_SW_EEEEENS5_IJNS4_10UnderscoreESZ_SZ_EEEEENS4_23SM90_TMA_LOAD_MULTICASTENS4_14ComposedLayoutINS4_7SwizzleILi3ELi4ELi3EEENS4_18smem_ptr_flag_bitsILi8EEENSU_INS5_IJNSA_ILi8EEESI_EEENS5_IJSI_SD_EEEEEEEvNS4_8identityES12_S1C_vS1D_EENS_8epilogue10collective6detail29Sm90TmaWarpSpecializedAdapterINS1G_15DefaultEpilogueISK_SL_SL_NS1F_6thread17LinearCombinationISK_Li1EffLNS1K_9ScaleType4KindE0ELNS_15FloatRoundStyleE2ESK_EENS1_15EpilogueDefaultEEEEEvvEEEEvNT_6ParamsE)
        /*0478*/ 	.short	0x0210
        /*047a*/ 	.short	0x0470


	//----- nvinfo : EIATTR_SW_WAR
	.align		4
.L_36:
        /*047c*/ 	.byte	0x04, 0x36
        /*047e*/ 	.short	(.L_38 - .L_37)
.L_37:
        /*0480*/ 	.word	0x00000008
.L_38:


//--------------------- .nv.callgraph             --------------------------
	.section	.nv.callgraph,"",@"SHT_CUDA_CALLGRAPH"
	.align	4
	.sectionentsize	8
	.align		4
        /*0000*/ 	.word	0x00000000
	.align		4
        /*0004*/ 	.word	0xffffffff
	.align		4
        /*0008*/ 	.word	0x00000000
	.align		4
        /*000c*/ 	.word	0xfffffffe
	.align		4
        /*0010*/ 	.word	0x00000000
	.align		4
        /*0014*/ 	.word	0xfffffffd
	.align		4
        /*0018*/ 	.word	0x00000000
	.align		4
        /*001c*/ 	.word	0xfffffffc


//--------------------- .nv.constant4             --------------------------
	.section	.nv.constant4,"a",@progbits
	.align	8
	.align		8
.nv.constant4:
        /*0000*/ 	.dword	_ZN40_INTERNAL_bac34586_4_k_cu_3eb8e1c1_207454cuda3std3__45__cpo5beginE
	.align		8
        /*0008*/ 	.dword	_ZN40_INTERNAL_bac34586_4_k_cu_3eb8e1c1_207454cuda3std3__45__cpo3endE
	.align		8
        /*0010*/ 	.dword	_ZN40_INTERNAL_bac34586_4_k_cu_3eb8e1c1_207454cuda3std3__45__cpo6cbeginE
	.align		8
        /*0018*/ 	.dword	_ZN40_INTERNAL_bac34586_4_k_cu_3eb8e1c1_207454cuda3std3__45__cpo4cendE
	.align		8
        /*0020*/ 	.dword	_ZN40_INTERNAL_bac34586_4_k_cu_3eb8e1c1_207454cuda3std3__442_GLOBAL__N__bac34586_4_k_cu_3eb8e1c1_207456ignoreE
	.align		8
        /*0028*/ 	.dword	_ZN40_INTERNAL_bac34586_4_k_cu_3eb8e1c1_207454cuda3std3__419piecewise_constructE
	.align		8
        /*0030*/ 	.dword	_ZN40_INTERNAL_bac34586_4_k_cu_3eb8e1c1_207454cuda3std3__48in_placeE
	.align		8
        /*0038*/ 	.dword	_ZN40_INTERNAL_bac34586_4_k_cu_3eb8e1c1_207454cuda3std6ranges3__45__cpo4swapE
	.align		8
        /*0040*/ 	.dword	_ZN40_INTERNAL_bac34586_4_k_cu_3eb8e1c1_207454cuda3std6ranges3__45__cpo9iter_moveE
	.align		8
        /*0048*/ 	.dword	_ZN40_INTERNAL_bac34586_4_k_cu_3eb8e1c1_207454cute7productE
	.align		8
        /*0050*/ 	.dword	_ZN40_INTERNAL_bac34586_4_k_cu_3eb8e1c1_207454cute1_E


//--------------------- .text._ZN7cutlass13device_kernelINS_4gemm6kernel13GemmUniversalIN4cute5tupleIJiiiiEEENS1_10collective13CollectiveMmaINS1_37MainloopSm90TmaGmmaWarpSpecializedFP8ILi9ENS5_IJNS4_1CILi2EEENSA_ILi4EEENSA_ILi1EEEEEENS1_32KernelTmaWarpSpecializedPingpongEEENS5_IJNSA_ILi64EEENSA_ILi128EEESI_EEENS_12float_e5m2_tENS5_IJlSD_lEEESK_SL_NS4_8TiledMMAINS4_8MMA_AtomIJNS4_4SM904GMMA31MMA_64x128x32_F32E5M2E5M2_SS_TNILNSP_7ScaleInE1ELSR_1EEEEEENS4_6LayoutINS5_IJSD_SD_SD_EEENS5_IJNSA_ILi0EEESW_SW_EEEEENS5_IJNS4_10UnderscoreESZ_SZ_EEEEENS4_23SM90_TMA_LOAD_MULTICASTENS4_14ComposedLayoutINS4_7SwizzleILi3ELi4ELi3EEENS4_18smem_ptr_flag_bitsILi8EEENSU_INS5_IJNSA_ILi8EEESI_EEENS5_IJSI_SD_EEEEEEEvNS4_8identityES12_S1C_vS1D_EENS_8epilogue10collective6detail29Sm90TmaWarpSpecializedAdapterINS1G_15DefaultEpilogueISK_SL_SL_NS1F_6thread17LinearCombinationISK_Li1EffLNS1K_9ScaleType4KindE0ELNS_15FloatRoundStyleE2ESK_EENS1_15EpilogueDefaultEEEEEvvEEEEvNT_6ParamsE --------------------------
	.section	.text._ZN7cutlass13device_kernelINS_4gemm6kernel13GemmUniversalIN4cute5tupleIJiiiiEEENS1_10collective13CollectiveMmaINS1_37MainloopSm90TmaGmmaWarpSpecializedFP8ILi9ENS5_IJNS4_1CILi2EEENSA_ILi4EEENSA_ILi1EEEEEENS1_32KernelTmaWarpSpecializedPingpongEEENS5_IJNSA_ILi64EEENSA_ILi128EEESI_EEENS_12float_e5m2_tENS5_IJlSD_lEEESK_SL_NS4_8TiledMMAINS4_8MMA_AtomIJNS4_4SM904GMMA31MMA_64x128x32_F32E5M2E5M2_SS_TNILNSP_7ScaleInE1ELSR_1EEEEEENS4_6LayoutINS5_IJSD_SD_SD_EEENS5_IJNSA_ILi0EEESW_SW_EEEEENS5_IJNS4_10UnderscoreESZ_SZ_EEEEENS4_23SM90_TMA_LOAD_MULTICASTENS4_14ComposedLayoutINS4_7SwizzleILi3ELi4ELi3EEENS4_18smem_ptr_flag_bitsILi8EEENSU_INS5_IJNSA_ILi8EEESI_EEENS5_IJSI_SD_EEEEEEEvNS4_8identityES12_S1C_vS1D_EENS_8epilogue10collective6detail29Sm90TmaWarpSpecializedAdapterINS1G_15DefaultEpilogueISK_SL_SL_NS1F_6thread17LinearCombinationISK_Li1EffLNS1K_9ScaleType4KindE0ELNS_15FloatRoundStyleE2ESK_EENS1_15EpilogueDefaultEEEEEvvEEEEvNT_6ParamsE,"ax",@progbits
	.align	128
.text._ZN7cutlass13device_kernelINS_4gemm6kernel13GemmUniversalIN4cute5tupleIJiiiiEEENS1_10collective13CollectiveMmaINS1_37MainloopSm90TmaGmmaWarpSpecializedFP8ILi9ENS5_IJNS4_1CILi2EEENSA_ILi4EEENSA_ILi1EEEEEENS1_32KernelTmaWarpSpecializedPingpongEEENS5_IJNSA_ILi64EEENSA_ILi128EEESI_EEENS_12float_e5m2_tENS5_IJlSD_lEEESK_SL_NS4_8TiledMMAINS4_8MMA_AtomIJNS4_4SM904GMMA31MMA_64x128x32_F32E5M2E5M2_SS_TNILNSP_7ScaleInE1ELSR_1EEEEEENS4_6LayoutINS5_IJSD_SD_SD_EEENS5_IJNSA_ILi0EEESW_SW_EEEEENS5_IJNS4_10UnderscoreESZ_SZ_EEEEENS4_23SM90_TMA_LOAD_MULTICASTENS4_14ComposedLayoutINS4_7SwizzleILi3ELi4ELi3EEENS4_18smem_ptr_flag_bitsILi8EEENSU_INS5_IJNSA_ILi8EEESI_EEENS5_IJSI_SD_EEEEEEEvNS4_8identityES12_S1C_vS1D_EENS_8epilogue10collective6detail29Sm90TmaWarpSpecializedAdapterINS1G_15DefaultEpilogueISK_SL_SL_NS1F_6thread17LinearCombinationISK_Li1EffLNS1K_9ScaleType4KindE0ELNS_15FloatRoundStyleE2ESK_EENS1_15EpilogueDefaultEEEEEvvEEEEvNT_6ParamsE:
        .type           _ZN7cutlass13device_kernelINS_4gemm6kernel13GemmUniversalIN4cute5tupleIJiiiiEEENS1_10collective13CollectiveMmaINS1_37MainloopSm90TmaGmmaWarpSpecializedFP8ILi9ENS5_IJNS4_1CILi2EEENSA_ILi4EEENSA_ILi1EEEEEENS1_32KernelTmaWarpSpecializedPingpongEEENS5_IJNSA_ILi64EEENSA_ILi128EEESI_EEENS_12float_e5m2_tENS5_IJlSD_lEEESK_SL_NS4_8TiledMMAINS4_8MMA_AtomIJNS4_4SM904GMMA31MMA_64x128x32_F32E5M2E5M2_SS_TNILNSP_7ScaleInE1ELSR_1EEEEEENS4_6LayoutINS5_IJSD_SD_SD_EEENS5_IJNSA_ILi0EEESW_SW_EEEEENS5_IJNS4_10UnderscoreESZ_SZ_EEEEENS4_23SM90_TMA_LOAD_MULTICASTENS4_14ComposedLayoutINS4_7SwizzleILi3ELi4ELi3EEENS4_18smem_ptr_flag_bitsILi8EEENSU_INS5_IJNSA_ILi8EEESI_EEENS5_IJSI_SD_EEEEEEEvNS4_8identityES12_S1C_vS1D_EENS_8epilogue10collective6detail29Sm90TmaWarpSpecializedAdapterINS1G_15DefaultEpilogueISK_SL_SL_NS1F_6thread17LinearCombinationISK_Li1EffLNS1K_9ScaleType4KindE0ELNS_15FloatRoundStyleE2ESK_EENS1_15EpilogueDefaultEEEEEvvEEEEvNT_6ParamsE,@function
        .size           _ZN7cutlass13device_kernelINS_4gemm6kernel13GemmUniversalIN4cute5tupleIJiiiiEEENS1_10collective13CollectiveMmaINS1_37MainloopSm90TmaGmmaWarpSpecializedFP8ILi9ENS5_IJNS4_1CILi2EEENSA_ILi4EEENSA_ILi1EEEEEENS1_32KernelTmaWarpSpecializedPingpongEEENS5_IJNSA_ILi64EEENSA_ILi128EEESI_EEENS_12float_e5m2_tENS5_IJlSD_lEEESK_SL_NS4_8TiledMMAINS4_8MMA_AtomIJNS4_4SM904GMMA31MMA_64x128x32_F32E5M2E5M2_SS_TNILNSP_7ScaleInE1ELSR_1EEEEEENS4_6LayoutINS5_IJSD_SD_SD_EEENS5_IJNSA_ILi0EEESW_SW_EEEEENS5_IJNS4_10UnderscoreESZ_SZ_EEEEENS4_23SM90_TMA_LOAD_MULTICASTENS4_14ComposedLayoutINS4_7SwizzleILi3ELi4ELi3EEENS4_18smem_ptr_flag_bitsILi8EEENSU_INS5_IJNSA_ILi8EEESI_EEENS5_IJSI_SD_EEEEEEEvNS4_8identityES12_S1C_vS1D_EENS_8epilogue10collective6detail29Sm90TmaWarpSpecializedAdapterINS1G_15DefaultEpilogueISK_SL_SL_NS1F_6thread17LinearCombinationISK_Li1EffLNS1K_9ScaleType4KindE0ELNS_15FloatRoundStyleE2ESK_EENS1_15EpilogueDefaultEEEEEvvEEEEvNT_6ParamsE,(.L_x_219 - _ZN7cutlass13device_kernelINS_4gemm6kernel13GemmUniversalIN4cute5tupleIJiiiiEEENS1_10collective13CollectiveMmaINS1_37MainloopSm90TmaGmmaWarpSpecializedFP8ILi9ENS5_IJNS4_1CILi2EEENSA_ILi4EEENSA_ILi1EEEEEENS1_32KernelTmaWarpSpecializedPingpongEEENS5_IJNSA_ILi64EEENSA_ILi128EEESI_EEENS_12float_e5m2_tENS5_IJlSD_lEEESK_SL_NS4_8TiledMMAINS4_8MMA_AtomIJNS4_4SM904GMMA31MMA_64x128x32_F32E5M2E5M2_SS_TNILNSP_7ScaleInE1ELSR_1EEEEEENS4_6LayoutINS5_IJSD_SD_SD_EEENS5_IJNSA_ILi0EEESW_SW_EEEEENS5_IJNS4_10UnderscoreESZ_SZ_EEEEENS4_23SM90_TMA_LOAD_MULTICASTENS4_14ComposedLayoutINS4_7SwizzleILi3ELi4ELi3EEENS4_18smem_ptr_flag_bitsILi8EEENSU_INS5_IJNSA_ILi8EEESI_EEENS5_IJSI_SD_EEEEEEEvNS4_8identityES12_S1C_vS1D_EENS_8epilogue10collective6detail29Sm90TmaWarpSpecializedAdapterINS1G_15DefaultEpilogueISK_SL_SL_NS1F_6thread17LinearCombinationISK_Li1EffLNS1K_9ScaleType4KindE0ELNS_15FloatRoundStyleE2ESK_EENS1_15EpilogueDefaultEEEEEvvEEEEvNT_6ParamsE)
        .other          _ZN7cutlass13device_kernelINS_4gemm6kernel13GemmUniversalIN4cute5tupleIJiiiiEEENS1_10collective13CollectiveMmaINS1_37MainloopSm90TmaGmmaWarpSpecializedFP8ILi9ENS5_IJNS4_1CILi2EEENSA_ILi4EEENSA_ILi1EEEEEENS1_32KernelTmaWarpSpecializedPingpongEEENS5_IJNSA_ILi64EEENSA_ILi128EEESI_EEENS_12float_e5m2_tENS5_IJlSD_lEEESK_SL_NS4_8TiledMMAINS4_8MMA_AtomIJNS4_4SM904GMMA31MMA_64x128x32_F32E5M2E5M2_SS_TNILNSP_7ScaleInE1ELSR_1EEEEEENS4_6LayoutINS5_IJSD_SD_SD_EEENS5_IJNSA_ILi0EEESW_SW_EEEEENS5_IJNS4_10UnderscoreESZ_SZ_EEEEENS4_23SM90_TMA_LOAD_MULTICASTENS4_14ComposedLayoutINS4_7SwizzleILi3ELi4ELi3EEENS4_18smem_ptr_flag_bitsILi8EEENSU_INS5_IJNSA_ILi8EEESI_EEENS5_IJSI_SD_EEEEEEEvNS4_8identityES12_S1C_vS1D_EENS_8epilogue10collective6detail29Sm90TmaWarpSpecializedAdapterINS1G_15DefaultEpilogueISK_SL_SL_NS1F_6thread17LinearCombinationISK_Li1EffLNS1K_9ScaleType4KindE0ELNS_15FloatRoundStyleE2ESK_EENS1_15EpilogueDefaultEEEEEvvEEEEvNT_6ParamsE,@"STO_CUDA_ENTRY STV_DEFAULT"
_ZN7cutlass13device_kernelINS_4gemm6kernel13GemmUniversalIN4cute5tupleIJiiiiEEENS1_10collective13CollectiveMmaINS1_37MainloopSm90TmaGmmaWarpSpecializedFP8ILi9ENS5_IJNS4_1CILi2EEENSA_ILi4EEENSA_ILi1EEEEEENS1_32KernelTmaWarpSpecializedPingpongEEENS5_IJNSA_ILi64EEENSA_ILi128EEESI_EEENS_12float_e5m2_tENS5_IJlSD_lEEESK_SL_NS4_8TiledMMAINS4_8MMA_AtomIJNS4_4SM904GMMA31MMA_64x128x32_F32E5M2E5M2_SS_TNILNSP_7ScaleInE1ELSR_1EEEEEENS4_6LayoutINS5_IJSD_SD_SD_EEENS5_IJNSA_ILi0EEESW_SW_EEEEENS5_IJNS4_10UnderscoreESZ_SZ_EEEEENS4_23SM90_TMA_LOAD_MULTICASTENS4_14ComposedLayoutINS4_7SwizzleILi3ELi4ELi3EEENS4_18smem_ptr_flag_bitsILi8EEENSU_INS5_IJNSA_ILi8EEESI_EEENS5_IJSI_SD_EEEEEEEvNS4_8identityES12_S1C_vS1D_EENS_8epilogue10collective6detail29Sm90TmaWarpSpecializedAdapterINS1G_15DefaultEpilogueISK_SL_SL_NS1F_6thread17LinearCombinationISK_Li1EffLNS1K_9ScaleType4KindE0ELNS_15FloatRoundStyleE2ESK_EENS1_15EpilogueDefaultEEEEEvvEEEEvNT_6ParamsE:
[----:B------:R-:W-:Y:S01]  /*0000*/  LDC R1, c[0x0][0x28] ;  /* 0x00000a00ff017b82 */ /* 0x000fe20000000800 */
[----:B------:R-:W0:Y:S01]  /*0010*/  S2R R11, SR_TID.X ;  /* 0x00000000000b7919 */ /* 0x000e220000002100 */
[----:B------:R-:W-:Y:S01]  /*0020*/  ELECT P0, URZ, PT ;  /* 0x00000000003f782f */ /* 0x000fe20003800000 */
[----:B------:R-:W-:Y:S01]  /*0030*/  BSSY B0, `(.L_x_0) ;  /* 0x000000f000007945 */ /* 0x000fe20003800000 */
[--C-:B0-----:R-:W-:Y:S02]  /*0040*/  SHF.R.U32.HI R0, RZ, 0x5, R11.reuse ;  /* 0x00000005ff007819 */ /* 0x101fe4000001160b */
[----:B------:R-:W-:-:S03]  /*0050*/  SHF.R.U32.HI R5, RZ, 0x7, R11 ;  /* 0x00000007ff057819 */ /* 0x000fc6000001160b */
[----:B------:R-:W0:Y:S04]  /*0060*/  SHFL.IDX PT, R2, R0, RZ, 0x1f ;  /* 0x00001fff00027589 */ /* 0x000e2800000e0000 */
[----:B------:R1:W2:Y:S01]  /*0070*/  SHFL.IDX PT, R6, R5, RZ, 0x1f ;  /* 0x00001fff05067589 */ /* 0x0002a200000e0000 */
[----:B0-----:R-:W-:-:S13]  /*0080*/  ISETP.NE.OR P0, PT, R2, RZ, !P0 ;  /* 0x000000ff0200720c */ /* 0x001fda0004705670 */
[----:B-12---:R-:W-:Y:S05]  /*0090*/  @P0 BRA `(.L_x_1) ;  /* 0x0000000000200947 */ /* 0x006fea0003800000 */
[----:B------:R-:W-:Y:S02]  /*00a0*/  ULDC.64 UR4, c[0x0][0x198] ;  /* 0x0000660000047ab9 */ /* 0x000fe40000000a00 */
[----:B------:R-:W-:Y:S02]  /*00b0*/  UIADD3 UR6, UP0, UR4, 0xf0, URZ ;  /* 0x000000f004067890 */ /* 0x000fe4000ff1e03f */
[----:B------:R-:W-:Y:S02]  /*00c0*/  UIADD3 UR4, UP1, UR4, 0x1f0, URZ ;  /* 0x000001f004047890 */ /* 0x000fe4000ff3e03f */
[----:B------:R-:W-:Y:S02]  /*00d0*/  UIADD3.X UR7, URZ, UR5, URZ, UP0, !UPT ;  /* 0x000000053f077290 */ /* 0x000fe400087fe43f */
[----:B------:R-:W-:-:S07]  /*00e0*/  UIADD3.X UR5, URZ, UR5, URZ, UP1, !UPT ;  /* 0x000000053f057290 */ /* 0x000fce0008ffe43f */
[----:B------:R0:W-:Y:S02]  /*00f0*/  UTMACCTL.PF [UR6] ;  /* 0x00000000060079b9 */ /* 0x0001e40008040000 */
[----:B------:R0:W-:Y:S02]  /*0100*/  UTMACCTL.PF [UR4] ;  /* 0x00000000040079b9 */ /* 0x0001e40008040000 */
[----:B0-----:R-:W-:Y:S01]  /*0110*/  NOP ;  /* 0x0000000000007918 */ /* 0x001fe20000000000 */
.L_x_1:
[----:B------:R-:W-:Y:S05]  /*0120*/  BSYNC B0 ;  /* 0x0000000000007941 */ /* 0x000fea0003800000 */
.L_x_0:
[----:B------:R-:W0:Y:S02]  /*0130*/  SHFL.IDX PT, R7, R0, RZ, 0x1f ;  /* 0x00001fff00077589 */ /* 0x000e2400000e0000 */
[----:B0-----:R-:W-:-:S13]  /*0140*/  ISETP.NE.AND P0, PT, R7, RZ, PT ;  /* 0x000000ff0700720c */ /* 0x001fda0003f05270 */
[----:B------:R-:W-:Y:S05]  /*0150*/  @P0 BRA `(.L_x_2) ;  /* 0x00000000008c0947 */ /* 0x000fea0003800000 */
[----:B------:R-:W-:Y:S01]  /*0160*/  ELECT P0, URZ, PT ;  /* 0x00000000003f782f */ /* 0x000fe20003800000 */
[----:B------:R-:W-:-:S12]  /*0170*/  BSSY B0, `(.L_x_2) ;  /* 0x0000021000007945 */ /* 0x000fd80003800000 */
[----:B------:R-:W-:Y:S05]  /*0180*/  @!P0 BRA `(.L_x_3) ;  /* 0x00000000007c8947 */ /* 0x000fea0003800000 */
[----:B------:R-:W0:Y:S01]  /*0190*/  S2UR UR8, SR_CgaCtaId ;  /* 0x00000000000879c3 */ /* 0x000e220000008800 */
[----:B------:R-:W-:Y:S01]  /*01a0*/  UMOV UR4, 0x400 ;  /* 0x0000040000047882 */ /* 0x000fe20000000000 */
[----:B------:R-:W-:Y:S01]  /*01b0*/  UMOV UR5, 0x1 ;  /* 0x0000000100057882 */ /* 0x000fe20000000000 */
[----:B------:R-:W-:Y:S02]  /*01c0*/  UMOV UR6, 0x5 ;  /* 0x0000000500067882 */ /* 0x000fe40000000000 */
[----:B------:R-:W-:-:S04]  /*01d0*/  UIADD3 UR6, -UR6, 0x100000, URZ ;  /* 0x0010000006067890 */ /* 0x000fc8000fffe13f */
[----:B------:R-:W-:Y:S02]  /*01e0*/  USHF.L.U32 UR7, UR6, 0xb, URZ ;  /* 0x0000000b06077899 */ /* 0x000fe4000800063f */
[----:B------:R-:W-:Y:S02]  /*01f0*/  USHF.L.U32 UR6, UR6, 0x1, URZ ;  /* 0x0000000106067899 */ /* 0x000fe4000800063f */
[----:B0-----:R-:W-:Y:S02]  /*0200*/  ULEA UR8, UR8, UR4, 0x18 ;  /* 0x0000000408087291 */ /* 0x001fe4000f8ec03f */
[----:B------:R-:W-:-:S04]  /*0210*/  UIADD3 UR4, -UR5, 0x100000, URZ ;  /* 0x0010000005047890 */ /* 0x000fc8000fffe13f */
[----:B------:R-:W-:Y:S02]  /*0220*/  USHF.L.U32 UR5, UR4, 0xb, URZ ;  /* 0x0000000b04057899 */ /* 0x000fe4000800063f */
[----:B------:R-:W-:Y:S01]  /*0230*/  USHF.L.U32 UR4, UR4, 0x1, URZ ;  /* 0x0000000104047899 */ /* 0x000fe2000800063f */
[----:B------:R-:W0:Y:S11]  /*0240*/  FENCE.VIEW.ASYNC.S ;  /* 0x00000000000073c6 */ /* 0x000e360000000000 */
[----:B0-----:R0:W1:Y:S01]  /*0250*/  SYNCS.EXCH.64 URZ, [UR8], UR4 ;  /* 0x00000004083f75b2 */ /* 0x0010620008000100 */
[----:B------:R0:W2:Y:S01]  /*0260*/  SYNCS.EXCH.64 URZ, [UR8+0x48], UR6 ;  /* 0x00004806083f75b2 */ /* 0x0000a20008000100 */
[----:B------:R0:W3:Y:S01]  /*0270*/  SYNCS.EXCH.64 URZ, [UR8+0x8], UR4 ;  /* 0x00000804083f75b2 */ /* 0x0000e20008000100 */
[----:B------:R0:W4:Y:S01]  /*0280*/  SYNCS.EXCH.64 URZ, [UR8+0x50], UR6 ;  /* 0x00005006083f75b2 */ /* 0x0001220008000100 */
[----:B------:R0:W0:Y:S01]  /*0290*/  SYNCS.EXCH.64 URZ, [UR8+0x10], UR4 ;  /* 0x00001004083f75b2 */ /* 0x0000220008000100 */
        /* <DEDUP_REMOVED lines=13> */
[----:B------:R-:W-:Y:S01]  /*0370*/  NOP ;  /* 0x0000000000007918 */ /* 0x000fe20000000000 */
.L_x_3:
[----:B0-----:R-:W-:Y:S05]  /*0380*/  BSYNC B0 ;  /* 0x0000000000007941 */ /* 0x001fea0003800000 */
.L_x_2:
[----:B------:R-:W0:Y:S01]  /*0390*/  SHFL.IDX PT, R3, R0, RZ, 0x1f ;  /* 0x00001fff00037589 */ /* 0x000e2200000e0000 */
[----:B------:R-:W-:Y:S01]  /*03a0*/  SHF.R.S32.HI R4, RZ, 0x1f, R11 ;  /* 0x0000001fff047819 */ /* 0x000fe2000001140b */
[----:B------:R-:W5:Y:S01]  /*03b0*/  S2UR UR13, SR_CTAID.X ;  /* 0x00000000000d79c3 */ /* 0x000f620000002500 */
[----:B------:R-:W-:Y:S01]  /*03c0*/  ELECT P0, URZ, PT ;  /* 0x00000000003f782f */ /* 0x000fe20003800000 */
[----:B------:R1:W2:Y:S01]  /*03d0*/  SHFL.IDX PT, R8, R0, RZ, 0x1f ;  /* 0x00001fff00087589 */ /* 0x0002a200000e0000 */
[----:B------:R-:W-:Y:S02]  /*03e0*/  LEA.HI R4, R4, R11, RZ, 0x7 ;  /* 0x0000000b04047211 */ /* 0x000fe400078f38ff */
[----:B------:R-:W-:Y:S01]  /*03f0*/  ELECT P1, URZ, PT ;  /* 0x00000000003f782f */ /* 0x000fe20003820000 */
[----:B------:R-:W-:Y:S01]  /*0400*/  NOP ;  /* 0x0000000000007918 */ /* 0x000fe20000000000 */
[----:B------:R-:W3:Y:S01]  /*0410*/  S2R R16, SR_CTAID.Y ;  /* 0x0000000000107919 */ /* 0x000ee20000002600 */
[----:B------:R-:W-:Y:S01]  /*0420*/  LOP3.LUT R4, R4, 0xffffff80, RZ, 0xc0, !PT ;  /* 0xffffff8004047812 */ /* 0x000fe200078ec0ff */
[----:B------:R-:W-:Y:S01]  /*0430*/  ULDC UR4, c[0x0][0x150] ;  /* 0x0000540000047ab9 */ /* 0x000fe20000000800 */
[----:B------:R-:W4:Y:S01]  /*0440*/  LDC R12, c[0x0][0x144] ;  /* 0x00005100ff0c7b82 */ /* 0x000f220000000800 */
[----:B------:R2:W4:Y:S01]  /*0450*/  SHFL.IDX PT, R14, R5, RZ, 0x1f ;  /* 0x00001fff050e7589 */ /* 0x00052200000e0000 */
[----:B------:R-:W-:Y:S01]  /*0460*/  UMOV UR12, 0x80 ;  /* 0x00000080000c7882 */ /* 0x000fe20000000000 */
[----:B------:R-:W-:Y:S01]  /*0470*/  IMAD.IADD R10, R11, 0x1, -R4 ;  /* 0x000000010b0a7824 */ /* 0x000fe200078e0a04 */
[----:B------:R-:W-:Y:S01]  /*0480*/  NOP ;  /* 0x0000000000007918 */ /* 0x000fe20000000000 */
[C---:B------:R-:W-:Y:S01]  /*0490*/  VIADD R38, R6.reuse, 0xffffffff ;  /* 0xffffffff06267836 */ /* 0x040fe20000000000 */
[----:B------:R-:W-:-:S02]  /*04a0*/  ISETP.NE.AND P4, PT, R6, RZ, PT ;  /* 0x000000ff0600720c */ /* 0x000fc40003f85270 */
[----:B------:R-:W-:Y:S01]  /*04b0*/  SHF.R.S32.HI R19, RZ, 0x1f, R10 ;  /* 0x0000001fff137819 */ /* 0x000fe2000001140a */
[----:B------:R-:W4:Y:S01]  /*04c0*/  LDC R13, c[0x0][0x140] ;  /* 0x00005000ff0d7b82 */ /* 0x000f220000000800 */
[----:B------:R-:W-:Y:S02]  /*04d0*/  ISETP.GE.U32.AND P6, PT, R38, 0x2, PT ;  /* 0x000000022600780c */ /* 0x000fe40003fc6070 */
[----:B0-----:R-:W-:Y:S02]  /*04e0*/  ISETP.NE.OR P0, PT, R3, RZ, !P0 ;  /* 0x000000ff0300720c */ /* 0x001fe40004705670 */
[----:B------:R-:W-:Y:S02]  /*04f0*/  LEA.HI R3, R19, R10, RZ, 0x3 ;  /* 0x0000000a13037211 */ /* 0x000fe400078f18ff */
[----:B-----5:R-:W-:Y:S01]  /*0500*/  I2FP.F32.U32 R4, UR13 ;  /* 0x0000000d00047c45 */ /* 0x020fe20008201000 */
[----:B------:R-:W0:Y:S01]  /*0510*/  LDC R27, c[0x0][0x148] ;  /* 0x00005200ff1b7b82 */ /* 0x000e220000000800 */
[----:B-1----:R-:W-:-:S02]  /*0520*/  SHF.R.S32.HI R0, RZ, 0x3, R3 ;  /* 0x00000003ff007819 */ /* 0x002fc40000011403 */
[----:B--2---:R-:W-:Y:S01]  /*0530*/  ISETP.NE.OR P1, PT, R8, RZ, !P1 ;  /* 0x000000ff0800720c */ /* 0x004fe20004f25670 */
[----:B------:R-:W-:Y:S01]  /*0540*/  FMUL R9, R4, UR4 ;  /* 0x0000000404097c20 */ /* 0x000fe20008400000 */
[----:B------:R-:W-:Y:S01]  /*0550*/  SHF.R.S32.HI R3, RZ, 0x1f, R3 ;  /* 0x0000001fff037819 */ /* 0x000fe20000011403 */
[----:B------:R-:W-:Y:S01]  /*0560*/  ULDC UR4, c[0x0][0x154] ;  /* 0x0000550000047ab9 */ /* 0x000fe20000000800 */
[----:B------:R-:W-:Y:S01]  /*0570*/  SHF.R.S32.HI R8, RZ, 0x1f, R7 ;  /* 0x0000001fff087819 */ /* 0x000fe20000011407 */
[----:B------:R-:W-:Y:S01]  /*0580*/  VOTEU.ALL UP1, P0 ;  /* 0x00000000003f7886 */ /* 0x000fe20000020000 */
[----:B------:R-:W-:Y:S01]  /*0590*/  LEA.HI R4, R3, R0, RZ, 0x2 ;  /* 0x0000000003047211 */ /* 0x000fe200078f10ff */
[----:B------:R-:W1:Y:S01]  /*05a0*/  F2I.U32.TRUNC.NTZ R9, R9 ;  /* 0x0000000900097305 */ /* 0x000e62000020f000 */
[----:B------:R-:W-:Y:S01]  /*05b0*/  LEA.HI R8, R8, R7, RZ, 0x2 ;  /* 0x0000000708087211 */ /* 0x000fe200078f10ff */
[----:B------:R-:W-:Y:S01]  /*05c0*/  VOTEU.ALL UP0, P0 ;  /* 0x00000000003f7886 */ /* 0x000fe20000000000 */
[----:B------:R-:W-:Y:S01]  /*05d0*/  SHF.R.S32.HI R3, RZ, 0x1f, R2 ;  /* 0x0000001fff037819 */ /* 0x000fe20000011402 */
[----:B------:R-:W2:Y:S01]  /*05e0*/  @!UP1 S2UR UR7, SR_CgaCtaId ;  /* 0x00000000000799c3 */ /* 0x000ea20000008800 */
[----:B------:R-:W-:Y:S01]  /*05f0*/  LOP3.LUT R5, R4, 0xfffffffc, RZ, 0xc0, !PT ;  /* 0xfffffffc04057812 */ /* 0x000fe200078ec0ff */
[----:B------:R-:W-:Y:S01]  /*0600*/  VOTEU.ALL UP2, P1 ;  /* 0x00000000003f7886 */ /* 0x000fe20000840000 */
[----:B------:R-:W-:Y:S01]  /*0610*/  LOP3.LUT R8, R8, 0x3ffffffc, RZ, 0xc0, !PT ;  /* 0x3ffffffc08087812 */ /* 0x000fe200078ec0ff */
[----:B------:R-:W-:Y:S01]  /*0620*/  @!UP1 UMOV UR6, 0x400 ;  /* 0x0000040000069882 */ /* 0x000fe20000000000 */
[----:B------:R-:W-:Y:S01]  /*0630*/  LEA.HI R3, R3, R2, RZ, 0x2 ;  /* 0x0000000203037211 */ /* 0x000fe200078f10ff */
[----:B------:R-:W-:Y:S01]  /*0640*/  IMAD.IADD R5, R0, 0x1, -R5 ;  /* 0x0000000100057824 */ /* 0x000fe200078e0a05 */
[----:B------:R-:W-:Y:S01]  /*0650*/  @!UP2 UMOV UR9, 0x400 ;  /* 0x000004000009a882 */ /* 0x000fe20000000000 */
[----:B------:R-:W-:Y:S01]  /*0660*/  IMAD.IADD R8, R7, 0x1, -R8 ;  /* 0x0000000107087824 */ /* 0x000fe200078e0a08 */
[----:B------:R-:W-:Y:S01]  /*0670*/  LOP3.LUT R3, R3, 0xfffffffc, RZ, 0xc0, !PT ;  /* 0xfffffffc03037812 */ /* 0x000fe200078ec0ff */
[----:B------:R-:W5:Y:S01]  /*0680*/  @!UP2 S2UR UR10, SR_CgaCtaId ;  /* 0x00000000000aa9c3 */ /* 0x000f620000008800 */
[----:B-1----:R-:W-:Y:S01]  /*0690*/  IMAD.MOV R9, RZ, RZ, -R9 ;  /* 0x000000ffff097224 */ /* 0x002fe200078e0a09 */
[----:B------:R-:W-:Y:S01]  /*06a0*/  VOTEU.ALL UP3, P1 ;  /* 0x00000000003f7886 */ /* 0x000fe20000860000 */
[----:B------:R-:W-:Y:S01]  /*06b0*/  IMAD R5, R8, 0x4, R5 ;  /* 0x0000000408057824 */ /* 0x000fe200078e0205 */
[----:B------:R-:W-:Y:S01]  /*06c0*/  VOTEU.ALL UP4, P1 ;  /* 0x00000000003f7886 */ /* 0x000fe20000880000 */
[----:B------:R-:W-:Y:S01]  /*06d0*/  IMAD.IADD R18, R2, 0x1, -R3 ;  /* 0x0000000102127824 */ /* 0x000fe200078e0a03 */
[----:B---3--:R-:W-:Y:S01]  /*06e0*/  I2FP.F32.U32 R2, R16 ;  /* 0x0000001000027245 */ /* 0x008fe20000201000 */
[----:B----4-:R-:W-:Y:S01]  /*06f0*/  IMAD R25, R12, R9, UR13 ;  /* 0x0000000d0c197e24 */ /* 0x010fe2000f8e0209 */
[C---:B------:R-:W-:Y:S01]  /*0700*/  LEA.HI R0, R5.reuse, R5, RZ, 0x1 ;  /* 0x0000000505007211 */ /* 0x040fe200078f08ff */
[C---:B------:R-:W-:Y:S01]  /*0710*/  IMAD.SHL.U32 R12, R5.reuse, 0x4, RZ ;  /* 0x00000004050c7824 */ /* 0x040fe200078e00ff */
[----:B------:R-:W-:Y:S01]  /*0720*/  VOTEU.ALL UP5, P1 ;  /* 0x00000000003f7886 */ /* 0x000fe200008a0000 */
[----:B------:R-:W-:Y:S01]  /*0730*/  FMUL R2, R2, UR4 ;  /* 0x0000000402027c20 */ /* 0x000fe20008400000 */
[----:B------:R-:W-:Y:S01]  /*0740*/  LOP3.LUT R0, R0, 0xfffffffe, RZ, 0xc0, !PT ;  /* 0xfffffffe00007812 */ /* 0x000fe200078ec0ff */
[----:B------:R-:W-:Y:S01]  /*0750*/  UMOV UR4, 0x20 ;  /* 0x0000002000047882 */ /* 0x000fe20000000000 */
[----:B--2---:R-:W-:Y:S01]  /*0760*/  @!UP1 ULEA UR8, UR7, UR6, 0x18 ;  /* 0x0000000607089291 */ /* 0x004fe2000f8ec03f */
[----:B------:R-:W-:Y:S01]  /*0770*/  LOP3.LUT R12, R5, 0xc, R12, 0x78, !PT ;  /* 0x0000000c050c7812 */ /* 0x000fe200078e780c */
[----:B------:R-:W-:-:S04]  /*0780*/  @!UP1 UIADD3 UR4, -UR4, 0x100000, URZ ;  /* 0x0010000004049890 */ /* 0x000fc8000fffe13f */
[----:B------:R-:W-:Y:S02]  /*0790*/  @!UP1 USHF.L.U32 UR5, UR4, 0xb, URZ ;  /* 0x0000000b04059899 */ /* 0x000fe4000800063f */
[----:B------:R-:W-:Y:S01]  /*07a0*/  @!UP1 USHF.L.U32 UR4, UR4, 0x1, URZ ;  /* 0x0000000104049899 */ /* 0x000fe2000800063f */
[----:B------:R-:W-:Y:S01]  /*07b0*/  IMAD.IADD R0, R5, 0x1, -R0 ;  /* 0x0000000105007824 */ /* 0x000fe200078e0a00 */
[----:B------:R-:W1:Y:S01]  /*07c0*/  F2I.U32.TRUNC.NTZ R2, R2 ;  /* 0x0000000200027305 */ /* 0x000e62000020f000 */
[----:B------:R-:W-:-:S04]  /*07d0*/  @!UP2 UIADD3 UR6, -UR12, 0x100000, URZ ;  /* 0x001000000c06a890 */ /* 0x000fc8000fffe13f */
[----:B------:R-:W-:Y:S02]  /*07e0*/  @!UP2 USHF.L.U32 UR7, UR6, 0xb, URZ ;  /* 0x0000000b0607a899 */ /* 0x000fe4000800063f */
[----:B------:R-:W-:Y:S01]  /*07f0*/  @!UP2 USHF.L.U32 UR6, UR6, 0x1, URZ ;  /* 0x000000010606a899 */ /* 0x000fe2000800063f */
[----:B------:R-:W-:Y:S01]  /*0800*/  ISETP.EQ.U32.AND P3, PT, R13, 0x1, PT ;  /* 0x000000010d00780c */ /* 0x000fe20003f62070 */
[----:B------:R-:W-:Y:S01]  /*0810*/  VOTEU.ALL UP1, P0 ;  /* 0x00000000003f7886 */ /* 0x000fe20000020000 */
[----:B------:R-:W-:Y:S01]  /*0820*/  ISETP.NE.AND P2, PT, R0, R25, PT ;  /* 0x000000190000720c */ /* 0x000fe20003f45270 */
[----:B------:R-:W-:Y:S01]  /*0830*/  IMAD.MOV.U32 R13, RZ, RZ, 0x1 ;  /* 0x00000001ff0d7424 */ /* 0x000fe200078e00ff */
[----:B-----5:R-:W-:Y:S01]  /*0840*/  @!UP2 ULEA UR9, UR10, UR9, 0x18 ;  /* 0x000000090a09a291 */ /* 0x020fe2000f8ec03f */
[----:B------:R-:W-:Y:S01]  /*0850*/  LOP3.LUT P0, RZ, R10, 0x7, RZ, 0xc0, !PT ;  /* 0x000000070aff7812 */ /* 0x000fe2000780c0ff */
[----:B------:R-:W-:Y:S01]  /*0860*/  VOTEU.ALL UP2, P1 ;  /* 0x00000000003f7886 */ /* 0x000fe20000840000 */
[----:B------:R-:W-:Y:S01]  /*0870*/  ISETP.NE.AND P1, PT, R18, 0x3, PT ;  /* 0x000000031200780c */ /* 0x000fe20003f25270 */
[----:B------:R-:W2:Y:S02]  /*0880*/  FENCE.VIEW.ASYNC.S ;  /* 0x00000000000073c6 */ /* 0x000ea40000000000 */
[----:B--2---:R2:W3:Y:S01]  /*0890*/  @!UP0 SYNCS.EXCH.64 URZ, [UR8+0xc0], UR4 ;  /* 0x0000c004083f85b2 */ /* 0x0044e20008000100 */
[----:B------:R-:W-:-:S02]  /*08a0*/  ISETP.LT.U32.AND P0, PT, R12, 0x8, !P0 ;  /* 0x000000080c00780c */ /* 0x000fc40004701070 */
[----:B------:R-:W-:Y:S01]  /*08b0*/  ISETP.EQ.OR P1, PT, R18, RZ, !P1 ;  /* 0x000000ff1200720c */ /* 0x000fe20004f22670 */
[----:B-1----:R-:W-:Y:S01]  /*08c0*/  IMAD.MOV R24, RZ, RZ, -R2 ;  /* 0x000000ffff187224 */ /* 0x002fe200078e0a02 */
[----:B------:R-:W-:Y:S02]  /*08d0*/  R2UR UR11, R14 ;  /* 0x000000000e0b72ca */ /* 0x000fe400000e0000 */
[----:B------:R-:W-:Y:S01]  /*08e0*/  @P2 LEA.HI R0, R12, R12, RZ, 0x1 ;  /* 0x0000000c0c002211 */ /* 0x000fe200078f08ff */
[----:B0-----:R-:W-:Y:S01]  /*08f0*/  IMAD R3, R27, R24, R16 ;  /* 0x000000181b037224 */ /* 0x001fe200078e0210 */
[----:B------:R-:W-:Y:S02]  /*0900*/  ISETP.EQ.AND P1, PT, R6, RZ, P1 ;  /* 0x000000ff0600720c */ /* 0x000fe40000f22270 */
[----:B------:R-:W-:Y:S02]  /*0910*/  @P2 SHF.R.S32.HI R0, RZ, 0x1, R0 ;  /* 0x00000001ff002819 */ /* 0x000fe40000011400 */
[----:B------:R-:W-:Y:S01]  /*0920*/  SEL R7, RZ, 0x1, !P1 ;  /* 0x00000001ff077807 */ /* 0x000fe20004800000 */
[----:B------:R2:W0:Y:S01]  /*0930*/  @!UP1 SYNCS.EXCH.64 URZ, [UR8+0xc8], UR4 ;  /* 0x0000c804083f95b2 */ /* 0x0004220008000100 */
[----:B------:R-:W-:Y:S01]  /*0940*/  @P2 ISETP.NE.AND P5, PT, R0, R3, PT ;  /* 0x000000030000220c */ /* 0x000fe20003fa5270 */
[----:B------:R-:W-:Y:S01]  /*0950*/  NOP ;  /* 0x0000000000007918 */ /* 0x000fe20000000000 */
[----:B------:R-:W-:-:S02]  /*0960*/  SEL R0, RZ, 0x1, !P0 ;  /* 0x00000001ff007807 */ /* 0x000fc40004000000 */
[----:B------:R-:W-:Y:S02]  /*0970*/  @P2 SEL R13, RZ, 0x1, P5 ;  /* 0x00000001ff0d2807 */ /* 0x000fe40002800000 */
[----:B------:R-:W-:Y:S02]  /*0980*/  SEL R7, R7, 0x2, P6 ;  /* 0x0000000207077807 */ /* 0x000fe40003000000 */
[----:B------:R-:W-:Y:S01]  /*0990*/  LOP3.LUT R13, R13, R0, RZ, 0xc0, !PT ;  /* 0x000000000d0d7212 */ /* 0x000fe200078ec0ff */
[----:B------:R2:W1:Y:S01]  /*09a0*/  @!UP2 SYNCS.EXCH.64 URZ, [UR9+0xa0], UR6 ;  /* 0x0000a006093fa5b2 */ /* 0x0004620008000100 */
[----:B------:R2:W4:Y:S01]  /*09b0*/  @!UP3 SYNCS.EXCH.64 URZ, [UR9+0xa8], UR6 ;  /* 0x0000a806093fb5b2 */ /* 0x0005220008000100 */
[----:B------:R2:W0:Y:S01]  /*09c0*/  @!UP4 SYNCS.EXCH.64 URZ, [UR9+0xb0], UR6 ;  /* 0x0000b006093fc5b2 */ /* 0x0004220008000100 */
[----:B------:R2:W0:Y:S01]  /*09d0*/  @!UP5 SYNCS.EXCH.64 URZ, [UR9+0xb8], UR6 ;  /* 0x0000b806093fd5b2 */ /* 0x0004220008000100 */
[----:B------:R-:W-:Y:S01]  /*09e0*/  NOP ;  /* 0x0000000000007918 */ /* 0x000fe20000000000 */
[----:B--23--:R-:W-:Y:S05]  /*09f0*/  @!P3 BRA `(.L_x_4) ;  /* 0x000000000008b947 */ /* 0x00cfea0003800000 */
[----:B01--4-:R-:W-:Y:S01]  /*0a00*/  UCGABAR_ARV ;  /* 0x00000000000079c7 */ /* 0x013fe20008000000 */
[----:B------:R-:W-:Y:S05]  /*0a10*/  BRA `(.L_x_5) ;  /* 0x0000000000047947 */ /* 0x000fea0003800000 */
.L_x_4:
[----:B01--4-:R-:W-:Y:S01]  /*0a20*/  NOP ;  /* 0x0000000000007918 */ /* 0x013fe20000000000 */
.L_x_5:
[----:B------:R-:W-:Y:S01]  /*0a30*/  ULDC.64 UR4, c[0x0][0x598] ;  /* 0x0001660000047ab9 */ /* 0x000fe20000000a00 */
[----:B------:R-:W-:Y:S01]  /*0a40*/  ULDC.64 UR14, c[0x0][0x208] ;  /* 0x00008200000e7ab9 */ /* 0x000fe20000000a00 */
[----:B------:R-:W-:-:S04]  /*0a50*/  ISETP.NE.U32.AND P0, PT, RZ, UR4, PT ;  /* 0x00000004ff007c0c */ /* 0x000fc8000bf05070 */
[----:B------:R-:W-:-:S13]  /*0a60*/  ISETP.NE.AND.EX P0, PT, RZ, UR5, PT, P0 ;  /* 0x00000005ff007c0c */ /* 0x000fda000bf05300 */
[----:B------:R-:W-:Y:S05]  /*0a70*/  @!P0 BRA `(.L_x_6) ;  /* 0x00000000001c8947 */ /* 0x000fea0003800000 */
[----:B------:R-:W0:Y:S02]  /*0a80*/  LDC.64 R2, c[0x0][0x598] ;  /* 0x00016600ff027b82 */ /* 0x000e240000000a00 */
[----:B0-----:R-:W2:Y:S02]  /*0a90*/  LDG.E.64 R2, desc[UR14][R2.64] ;  /* 0x0000000e02027981 */ /* 0x001ea4000c1e1b00 */
[----:B--2---:R-:W-:-:S04]  /*0aa0*/  ISETP.NE.U32.AND P0, PT, R2, RZ, PT ;  /* 0x000000ff0200720c */ /* 0x004fc80003f05070 */
[----:B------:R-:W-:-:S13]  /*0ab0*/  ISETP.NE.AND.EX P0, PT, R3, RZ, PT, P0 ;  /* 0x000000ff0300720c */ /* 0x000fda0003f05300 */
[----:B------:R-:W-:Y:S05]  /*0ac0*/  @!P0 BRA `(.L_x_6) ;  /* 0x0000000000088947 */ /* 0x000fea0003800000 */
[----:B------:R0:W5:Y:S01]  /*0ad0*/  LD.E R14, desc[UR14][R2.64] ;  /* 0x0000000e020e7980 */ /* 0x000162000c101900 */
[----:B------:R-:W-:Y:S05]  /*0ae0*/  BRA `(.L_x_7) ;  /* 0x0000000000207947 */ /* 0x000fea0003800000 */
.L_x_6:
[----:B------:R-:W-:Y:S02]  /*0af0*/  ULDC.64 UR4, c[0x0][0x588] ;  /* 0x0001620000047ab9 */ /* 0x000fe40000000a00 */
[----:B------:R-:W-:-:S04]  /*0b00*/  ISETP.NE.U32.AND P0, PT, RZ, UR4, PT ;  /* 0x00000004ff007c0c */ /* 0x000fc8000bf05070 */
[----:B------:R-:W-:-:S13]  /*0b10*/  ISETP.NE.AND.EX P0, PT, RZ, UR5, PT, P0 ;  /* 0x00000005ff007c0c */ /* 0x000fda000bf05300 */
[----:B------:R-:W-:Y:S05]  /*0b20*/  @!P0 BRA `(.L_x_8) ;  /* 0x00000000000c8947 */ /* 0x000fea0003800000 */
[----:B------:R-:W0:Y:S02]  /*0b30*/  LDC.64 R14, c[0x0][0x588] ;  /* 0x00016200ff0e7b82 */ /* 0x000e240000000a00 */
[----:B0-----:R1:W5:Y:S01]  /*0b40*/  LDG.E R14, desc[UR14][R14.64] ;  /* 0x0000000e0e0e7981 */ /* 0x001362000c1e1900 */
[----:B------:R-:W-:Y:S05]  /*0b50*/  BRA `(.L_x_7) ;  /* 0x0000000000047947 */ /* 0x000fea0003800000 */
.L_x_8:
[----:B------:R-:W2:Y:S02]  /*0b60*/  LDC R14, c[0x0][0x580] ;  /* 0x00016000ff0e7b82 */ /* 0x000ea40000000800 */
.L_x_7:
[----:B------:R-:W-:Y:S02]  /*0b70*/  ULDC.64 UR4, c[0x0][0x5a0] ;  /* 0x0001680000047ab9 */ /* 0x000fe40000000a00 */
[----:B------:R-:W-:-:S04]  /*0b80*/  ISETP.NE.U32.AND P0, PT, RZ, UR4, PT ;  /* 0x00000004ff007c0c */ /* 0x000fc8000bf05070 */
[----:B------:R-:W-:-:S13]  /*0b90*/  ISETP.NE.AND.EX P0, PT, RZ, UR5, PT, P0 ;  /* 0x00000005ff007c0c */ /* 0x000fda000bf05300 */
[----:B------:R-:W-:Y:S05]  /*0ba0*/  @!P0 BRA `(.L_x_9) ;  /* 0x00000000001c8947 */ /* 0x000fea0003800000 */
[----:B0-----:R-:W0:Y:S02]  /*0bb0*/  LDC.64 R2, c[0x0][0x5a0] ;  /* 0x00016800ff027b82 */ /* 0x001e240000000a00 */
[----:B0-----:R-:W3:Y:S02]  /*0bc0*/  LDG.E.64 R2, desc[UR14][R2.64] ;  /* 0x0000000e02027981 */ /* 0x001ee4000c1e1b00 */
[----:B---3--:R-:W-:-:S04]  /*0bd0*/  ISETP.NE.U32.AND P0, PT, R2, RZ, PT ;  /* 0x000000ff0200720c */ /* 0x008fc80003f05070 */
[----:B------:R-:W-:-:S13]  /*0be0*/  ISETP.NE.AND.EX P0, PT, R3, RZ, PT, P0 ;  /* 0x000000ff0300720c */ /* 0x000fda0003f05300 */
[----:B------:R-:W-:Y:S05]  /*0bf0*/  @!P0 BRA `(.L_x_9) ;  /* 0x0000000000088947 */ /* 0x000fea0003800000 */
[----:B-1----:R0:W5:Y:S01]  /*0c00*/  LD.E R15, desc[UR14][R2.64] ;  /* 0x0000000e020f7980 */ /* 0x002162000c101900 */
[----:B------:R-:W-:Y:S05]  /*0c10*/  BRA `(.L_x_10) ;  /* 0x0000000000207947 */ /* 0x000fea0003800000 */
.L_x_9:
[----:B------:R-:W-:Y:S02]  /*0c20*/  ULDC.64 UR4, c[0x0][0x590] ;  /* 0x0001640000047ab9 */ /* 0x000fe40000000a00 */
[----:B------:R-:W-:-:S04]  /*0c30*/  ISETP.NE.U32.AND P0, PT, RZ, UR4, PT ;  /* 0x00000004ff007c0c */ /* 0x000fc8000bf05070 */
[----:B------:R-:W-:-:S13]  /*0c40*/  ISETP.NE.AND.EX P0, PT, RZ, UR5, PT, P0 ;  /* 0x00000005ff007c0c */ /* 0x000fda000bf05300 */
[----:B------:R-:W-:Y:S05]  /*0c50*/  @!P0 BRA `(.L_x_11) ;  /* 0x00000000000c8947 */ /* 0x000fea0003800000 */
[----:B0-----:R-:W1:Y:S02]  /*0c60*/  LDC.64 R2, c[0x0][0x590] ;  /* 0x00016400ff027b82 */ /* 0x001e640000000a00 */
[----:B-1----:R1:W5:Y:S01]  /*0c70*/  LDG.E R15, desc[UR14][R2.64] ;  /* 0x0000000e020f7981 */ /* 0x002362000c1e1900 */
[----:B------:R-:W-:Y:S05]  /*0c80*/  BRA `(.L_x_10) ;  /* 0x0000000000047947 */ /* 0x000fea0003800000 */
.L_x_11:
[----:B-1----:R-:W3:Y:S02]  /*0c90*/  LDC R15, c[0x0][0x584] ;  /* 0x00016100ff0f7b82 */ /* 0x002ee40000000800 */
.L_x_10:
[----:B------:R-:W4:Y:S01]  /*0ca0*/  LDC R0, c[0x0][0x65c] ;  /* 0x00019700ff007b82 */ /* 0x000f220000000800 */
[----:B------:R-:W-:Y:S01]  /*0cb0*/  ULDC UR8, c[0x0][0x28c] ;  /* 0x0000a30000087ab9 */ /* 0x000fe20000000800 */
[----:B------:R-:W-:Y:S01]  /*0cc0*/  ISETP.NE.AND P0, PT, R6, 0x2, PT ;  /* 0x000000020600780c */ /* 0x000fe20003f05270 */
[----:B------:R-:W-:Y:S01]  /*0cd0*/  UIADD3 UR8, UR8, 0x7f, URZ ;  /* 0x0000007f08087890 */ /* 0x000fe2000fffe03f */
[----:B------:R-:W-:Y:S01]  /*0ce0*/  IMAD.U32 R4, RZ, RZ, UR13 ;  /* 0x0000000dff047e24 */ /* 0x000fe2000f8e00ff */
[----:B------:R-:W-:Y:S01]  /*0cf0*/  UMOV UR5, URZ ;  /* 0x0000003f00057c82 */ /* 0x000fe20008000000 */
[----:B------:R-:W-:Y:S01]  /*0d00*/  UMOV UR4, URZ ;  /* 0x0000003f00047c82 */ /* 0x000fe20008000000 */
[----:B------:R-:W-:-:S04]  /*0d10*/  USHF.R.S32.HI UR9, URZ, 0x1f, UR8 ;  /* 0x0000001f3f097899 */ /* 0x000fc80008011408 */
[----:B------:R-:W-:Y:S01]  /*0d20*/  ULEA.HI UR9, UR9, UR8, URZ, 0x7 ;  /* 0x0000000809097291 */ /* 0x000fe2000f8f383f */
[----:B----4-:R-:W-:-:S13]  /*0d30*/  ISETP.NE.AND P2, PT, R0, 0x1, PT ;  /* 0x000000010000780c */ /* 0x010fda0003f45270 */
[----:B01----:R-:W0:Y:S01]  /*0d40*/  @P2 LDC R3, c[0x0][0x10] ;  /* 0x00000400ff032b82 */ /* 0x003e220000000800 */
[----:B------:R-:W-:Y:S02]  /*0d50*/  @P2 IMAD.MOV.U32 R17, RZ, RZ, RZ ;  /* 0x000000ffff112224 */ /* 0x000fe400078e00ff */
[----:B------:R-:W-:-:S05]  /*0d60*/  @P2 IMAD.MOV.U32 R5, RZ, RZ, RZ ;  /* 0x000000ffff052224 */ /* 0x000fca00078e00ff */
[----:B------:R-:W1:Y:S01]  /*0d70*/  @!P2 LDC R9, c[0x0][0xc] ;  /* 0x00000300ff09ab82 */ /* 0x000e620000000800 */
[----:B------:R-:W-:Y:S01]  /*0d80*/  ULDC UR6, c[0x0][0xc] ;  /* 0x0000030000067ab9 */ /* 0x000fe20000000800 */
[----:B------:R-:W-:Y:S02]  /*0d90*/  ULDC UR7, c[0x0][0x10] ;  /* 0x0000040000077ab9 */ /* 0x000fe40000000800 */
[----:B------:R-:W-:-:S04]  /*0da0*/  UIMAD.WIDE.U32 UR6, UR6, UR7, URZ ;  /* 0x00000007060672a5 */ /* 0x000fc8000f8e003f */
[----:B------:R-:W4:Y:S01]  /*0db0*/  LDC R8, c[0x0][0x14] ;  /* 0x00000500ff087b82 */ /* 0x000f220000000800 */
[----:B0-----:R-:W-:Y:S01]  /*0dc0*/  @P2 IMAD.WIDE.U32 R2, R3, UR13, R16 ;  /* 0x0000000d03022c25 */ /* 0x001fe2000f8e0010 */
[----:B------:R-:W-:-:S03]  /*0dd0*/  USHF.R.S32.HI UR13, URZ, 0x7, UR9 ;  /* 0x000000073f0d7899 */ /* 0x000fc60008011409 */
[----:B------:R-:W-:Y:S02]  /*0de0*/  @P2 IMAD.IADD R3, R3, 0x1, R5 ;  /* 0x0000000103032824 */ /* 0x000fe400078e0205 */
[----:B------:R-:W-:Y:S02]  /*0df0*/  IMAD.MOV.U32 R5, RZ, RZ, RZ ;  /* 0x000000ffff057224 */ /* 0x000fe400078e00ff */
[----:B-1----:R-:W-:-:S04]  /*0e00*/  @!P2 IMAD.WIDE.U32 R4, R16, R9, R4 ;  /* 0x000000091004a225 */ /* 0x002fc800078e0004 */
[----:B------:R-:W-:Y:S02]  /*0e10*/  @!P2 IMAD.MOV.U32 R2, RZ, RZ, R4 ;  /* 0x000000ffff02a224 */ /* 0x000fe400078e0004 */
[C---:B----4-:R-:W-:Y:S02]  /*0e20*/  IMAD R21, R8.reuse, UR7, RZ ;  /* 0x0000000708157c24 */ /* 0x050fe4000f8e02ff */
[----:B------:R-:W-:Y:S01]  /*0e30*/  IMAD.WIDE.U32 R8, R8, UR6, RZ ;  /* 0x0000000608087c25 */ /* 0x000fe2000f8e00ff */
[----:B------:R-:W-:-:S03]  /*0e40*/  ULDC.64 UR6, c[0x0][0x650] ;  /* 0x0001940000067ab9 */ /* 0x000fc60000000a00 */
[----:B------:R-:W-:Y:S02]  /*0e50*/  @!P2 IMAD.MOV.U32 R3, RZ, RZ, R5 ;  /* 0x000000ffff03a224 */ /* 0x000fe400078e0005 */
[----:B------:R-:W-:Y:S01]  /*0e60*/  IMAD.IADD R0, R9, 0x1, R21 ;  /* 0x0000000109007824 */ /* 0x000fe200078e0215 */
[----:B------:R-:W-:Y:S06]  /*0e70*/  @P0 BRA `(.L_x_12) ;  /* 0x0000000000200947 */ /* 0x000fec0003800000 */
[----:B------:R-:W-:Y:S01]  /*0e80*/  UISETP.GE.U32.AND UP0, UPT, UR13, 0x9, UPT ;  /* 0x000000090d00788c */ /* 0x000fe2000bf06070 */
[----:B------:R-:W-:Y:S01]  /*0e90*/  IADD3 R2, P0, R2, R8, RZ ;  /* 0x0000000802027210 */ /* 0x000fe20007f1e0ff */
[----:B------:R-:W-:-:S04]  /*0ea0*/  UIMAD.WIDE.U32 UR4, UR13, 0x38e38e39, URZ ;  /* 0x38e38e390d0478a5 */ /* 0x000fc8000f8e003f */
[----:B------:R-:W-:Y:S01]  /*0eb0*/  USHF.R.U32.HI UR5, URZ, 0x1, UR5 ;  /* 0x000000013f057899 */ /* 0x000fe20008011605 */
[----:B------:R-:W-:Y:S02]  /*0ec0*/  IMAD.X R3, R0, 0x1, R3, P0 ;  /* 0x0000000100037824 */ /* 0x000fe400000e0603 */
[----:B------:R-:W-:Y:S02]  /*0ed0*/  UMOV UR4, URZ ;  /* 0x0000003f00047c82 */ /* 0x000fe40008000000 */
[----:B------:R-:W-:Y:S02]  /*0ee0*/  @UP0 ULOP3.LUT UR4, UR5, 0x1, URZ, 0xc0, !UPT ;  /* 0x0000000105040892 */ /* 0x000fe4000f8ec03f */
[----:B------:R-:W-:-:S12]  /*0ef0*/  UIMAD UR5, UR5, -0x9, UR13 ;  /* 0xfffffff7050578a4 */ /* 0x000fd8000f8e020d */
.L_x_12:
[----:B------:R-:W-:Y:S01]  /*0f00*/  ISETP.GE.U32.AND P0, PT, R2, UR6, PT ;  /* 0x0000000602007c0c */ /* 0x000fe2000bf06070 */
[----:B------:R-:W-:Y:S01]  /*0f10*/  IMAD.MOV.U32 R6, RZ, RZ, -0x1 ;  /* 0xffffffffff067424 */ /* 0x000fe200078e00ff */
[----:B------:R-:W-:Y:S01]  /*0f20*/  PRMT R20, RZ, 0x7610, R20 ;  /* 0x00007610ff147816 */ /* 0x000fe20000000014 */
[----:B------:R-:W-:Y:S01]  /*0f30*/  IMAD.MOV.U32 R5, RZ, RZ, -0x1 ;  /* 0xffffffffff057424 */ /* 0x000fe200078e00ff */
[----:B------:R-:W-:Y:S01]  /*0f40*/  ISETP.GE.U32.AND.EX P0, PT, R3, UR7, PT, P0 ;  /* 0x0000000703007c0c */ /* 0x000fe2000bf06100 */
[----:B------:R-:W-:-:S12]  /*0f50*/  IMAD.MOV.U32 R4, RZ, RZ, -0x1 ;  /* 0xffffffffff047424 */ /* 0x000fd800078e00ff */
[----:B------:R-:W-:Y:S05]  /*0f60*/  @P0 BRA `(.L_x_13) ;  /* 0x0000000400240947 */ /* 0x000fea0003800000 */
[----:B------:R-:W0:Y:S01]  /*0f70*/  LDC.64 R30, c[0x0][0x628] ;  /* 0x00018a00ff1e7b82 */ /* 0x000e220000000a00 */
[----:B------:R-:W-:Y:S02]  /*0f80*/  IMAD.MOV.U32 R4, RZ, RZ, R2 ;  /* 0x000000ffff047224 */ /* 0x000fe400078e0002 */
[----:B------:R-:W-:-:S05]  /*0f90*/  IMAD.MOV.U32 R5, RZ, RZ, R3 ;  /* 0x000000ffff057224 */ /* 0x000fca00078e0003 */
[----:B------:R-:W1:Y:S08]  /*0fa0*/  LDC R6, c[0x0][0x630] ;  /* 0x00018c00ff067b82 */ /* 0x000e700000000800 */
[----:B------:R-:W4:Y:S01]  /*0fb0*/  LDC.64 R32, c[0x0][0x620] ;  /* 0x00018800ff207b82 */ /* 0x000f220000000a00 */
[----:B0-----:R-:W-:-:S04]  /*0fc0*/  ISETP.NE.U32.AND P0, PT, R30, RZ, PT ;  /* 0x000000ff1e00720c */ /* 0x001fc80003f05070 */
[----:B------:R-:W-:-:S13]  /*0fd0*/  ISETP.NE.AND.EX P0, PT, R31, RZ, PT, P0 ;  /* 0x000000ff1f00720c */ /* 0x000fda0003f05300 */
[----:B-1--4-:R-:W-:Y:S05]  /*0fe0*/  @!P0 BRA `(.L_x_14) ;  /* 0x0000000000288947 */ /* 0x012fea0003800000 */
[----:B------:R-:W0:Y:S02]  /*0ff0*/  LDC R23, c[0x0][0x634] ;  /* 0x00018d00ff177b82 */ /* 0x000e240000000800 */
[----:B0-----:R-:W-:-:S05]  /*1000*/  IADD3 R23, P0, R2, R23, RZ ;  /* 0x0000001702177210 */ /* 0x001fca0007f1e0ff */
[----:B------:R-:W-:-:S04]  /*1010*/  IMAD.X R29, RZ, RZ, R3, P0 ;  /* 0x000000ffff1d7224 */ /* 0x000fc800000e0603 */
[----:B------:R-:W-:-:S04]  /*1020*/  IMAD.WIDE.U32 R4, R29, R30, RZ ;  /* 0x0000001e1d047225 */ /* 0x000fc800078e00ff */
[----:B------:R-:W-:-:S04]  /*1030*/  IMAD.WIDE.U32 R20, P0, R23, R31, R4 ;  /* 0x0000001f17147225 */ /* 0x000fc80007800004 */
[----:B------:R-:W-:-:S04]  /*1040*/  IMAD.WIDE.U32 R4, R23, R30, RZ ;  /* 0x0000001e17047225 */ /* 0x000fc800078e00ff */
[----:B------:R-:W-:Y:S01]  /*1050*/  IMAD.X R23, RZ, RZ, RZ, P0 ;  /* 0x000000ffff177224 */ /* 0x000fe200000e06ff */
[----:B------:R-:W-:Y:S01]  /*1060*/  IADD3 RZ, P0, R5, R20, RZ ;  /* 0x0000001405ff7210 */ /* 0x000fe20007f1e0ff */
[----:B------:R-:W-:-:S04]  /*1070*/  IMAD.MOV.U32 R22, RZ, RZ, R21 ;  /* 0x000000ffff167224 */ /* 0x000fc800078e0015 */
[----:B------:R-:W-:-:S08]  /*1080*/  IMAD.WIDE.U32.X R4, R29, R31, R22, P0 ;  /* 0x0000001f1d047225 */ /* 0x000fd000000e0416 */
.L_x_14:
[----:B------:R-:W0:Y:S01]  /*1090*/  LDC.64 R34, c[0x0][0x640] ;  /* 0x00019000ff227b82 */ /* 0x000e220000000a00 */
[-CC-:B------:R-:W-:Y:S01]  /*10a0*/  SHF.R.U64 R36, R4, R6.reuse, R5.reuse ;  /* 0x0000000604247219 */ /* 0x180fe20000001205 */
[----:B------:R-:W-:Y:S01]  /*10b0*/  IMAD.MOV.U32 R39, RZ, RZ, 0x1 ;  /* 0x00000001ff277424 */ /* 0x000fe200078e00ff */
[----:B------:R-:W-:Y:S02]  /*10c0*/  SHF.R.U32.HI R4, RZ, R6, R5 ;  /* 0x00000006ff047219 */ /* 0x000fe40000011605 */
[----:B------:R-:W-:-:S03]  /*10d0*/  IADD3 R21, P0, RZ, -R36, RZ ;  /* 0x80000024ff157210 */ /* 0x000fc60007f1e0ff */
[----:B------:R-:W1:Y:S02]  /*10e0*/  LDC R20, c[0x0][0x618] ;  /* 0x00018600ff147b82 */ /* 0x000e640000000800 */
[----:B------:R-:W-:-:S04]  /*10f0*/  IMAD.X R5, RZ, RZ, ~R4, P0 ;  /* 0x000000ffff057224 */ /* 0x000fc800000e0e04 */
[-C--:B------:R-:W-:Y:S02]  /*1100*/  IMAD R6, R5, R32.reuse, RZ ;  /* 0x0000002005067224 */ /* 0x080fe400078e02ff */
[----:B------:R-:W4:Y:S01]  /*1110*/  LDC R23, c[0x0][0x608] ;  /* 0x00018200ff177b82 */ /* 0x000f220000000800 */
[----:B------:R-:W-:-:S04]  /*1120*/  IMAD.WIDE.U32 R4, R21, R32, R2 ;  /* 0x0000002015047225 */ /* 0x000fc800078e0002 */
[----:B------:R-:W-:-:S03]  /*1130*/  IMAD R21, R21, R33, R6 ;  /* 0x0000002115157224 */ /* 0x000fc600078e0206 */
[----:B------:R-:W2:Y:S01]  /*1140*/  LDC R26, c[0x0][0x658] ;  /* 0x00019600ff1a7b82 */ /* 0x000ea20000000800 */
[----:B------:R-:W-:Y:S01]  /*1150*/  IMAD.IADD R5, R5, 0x1, R21 ;  /* 0x0000000105057824 */ /* 0x000fe200078e0215 */
[----:B0-----:R-:W-:Y:S01]  /*1160*/  ISETP.NE.U32.AND P0, PT, R34, RZ, PT ;  /* 0x000000ff2200720c */ /* 0x001fe20003f05070 */
[----:B------:R-:W-:-:S03]  /*1170*/  IMAD.MOV.U32 R21, RZ, RZ, -0x1 ;  /* 0xffffffffff157424 */ /* 0x000fc600078e00ff */
[----:B------:R-:W-:Y:S02]  /*1180*/  ISETP.NE.AND.EX P0, PT, R35, RZ, PT, P0 ;  /* 0x000000ff2300720c */ /* 0x000fe40003f05300 */
[----:B------:R-:W0:Y:S01]  /*1190*/  LDC R33, c[0x0][0x600] ;  /* 0x00018000ff217b82 */ /* 0x000e220000000800 */
[-CC-:B-1----:R-:W-:Y:S02]  /*11a0*/  SHF.R.U64 R31, R4, R20.reuse, R5.reuse ;  /* 0x00000014041f7219 */ /* 0x182fe40000001205 */
[----:B------:R-:W-:-:S05]  /*11b0*/  SHF.R.U32.HI R4, RZ, R20, R5 ;  /* 0x00000014ff047219 */ /* 0x000fca0000011605 */
[----:B------:R-:W1:Y:S01]  /*11c0*/  LDC R28, c[0x0][0x648] ;  /* 0x00019200ff1c7b82 */ /* 0x000e620000000800 */
[-CC-:B----4-:R-:W-:Y:S02]  /*11d0*/  SHF.R.U64 R41, R31, R23.reuse, R4.reuse ;  /* 0x000000171f297219 */ /* 0x190fe40000001204 */
[----:B------:R-:W-:-:S05]  /*11e0*/  SHF.R.U32.HI R5, RZ, R23, R4 ;  /* 0x00000017ff057219 */ /* 0x000fca0000011604 */
[----:B------:R-:W4:Y:S01]  /*11f0*/  LDC R37, c[0x0][0x638] ;  /* 0x00018e00ff257b82 */ /* 0x000f220000000800 */
[-C--:B--2---:R-:W-:Y:S02]  /*1200*/  SHF.L.U32 R4, R21, R26.reuse, RZ ;  /* 0x0000001a15047219 */ /* 0x084fe400000006ff */
[--C-:B------:R-:W-:Y:S02]  /*1210*/  SHF.R.U64 R32, R41, R26, R5.reuse ;  /* 0x0000001a29207219 */ /* 0x100fe40000001205 */
[----:B------:R-:W-:Y:S02]  /*1220*/  LOP3.LUT R6, RZ, R4, RZ, 0x33, !PT ;  /* 0x00000004ff067212 */ /* 0x000fe400078e33ff */
[----:B------:R-:W-:Y:S01]  /*1230*/  SHF.R.U32.HI R5, RZ, R26, R5 ;  /* 0x0000001aff057219 */ /* 0x000fe20000011605 */
[----:B------:R-:W2:Y:S01]  /*1240*/  LDC R30, c[0x0][0x610] ;  /* 0x00018400ff1e7b82 */ /* 0x000ea20000000800 */
[----:B------:R-:W-:Y:S01]  /*1250*/  IMAD.MOV.U32 R4, RZ, RZ, R32 ;  /* 0x000000ffff047224 */ /* 0x000fe200078e0020 */
[----:B------:R-:W-:Y:S06]  /*1260*/  @!P0 BRA `(.L_x_15) ;  /* 0x0000000000288947 */ /* 0x000fec0003800000 */
[----:B------:R-:W3:Y:S02]  /*1270*/  LDC R23, c[0x0][0x64c] ;  /* 0x00019300ff177b82 */ /* 0x000ee40000000800 */
[----:B---3--:R-:W-:-:S05]  /*1280*/  IADD3 R23, P0, R32, R23, RZ ;  /* 0x0000001720177210 */ /* 0x008fca0007f1e0ff */
        /* <DEDUP_REMOVED lines=8> */
.L_x_15:
[----:B-1----:R-:W-:Y:S01]  /*1310*/  SHF.R.U64 R17, R4, R28, R5 ;  /* 0x0000001c04117219 */ /* 0x002fe20000001205 */
[----:B------:R-:W-:Y:S01]  /*1320*/  @P2 IMAD R25, R27, R24, R16 ;  /* 0x000000181b192224 */ /* 0x000fe200078e0210 */
[----:B------:R-:W-:Y:S02]  /*1330*/  SHF.L.U32 R4, R39, R26, RZ ;  /* 0x0000001a27047219 */ /* 0x000fe400000006ff */
[----:B------:R-:W-:Y:S01]  /*1340*/  LOP3.LUT R5, R41, R6, RZ, 0xc0, !PT ;  /* 0x0000000629057212 */ /* 0x000fe200078ec0ff */
[----:B0-----:R-:W-:Y:S02]  /*1350*/  VIADD R6, R33, 0xffffffff ;  /* 0xffffffff21067836 */ /* 0x001fe40000000000 */
[----:B------:R-:W-:Y:S02]  /*1360*/  IMAD.MOV R20, RZ, RZ, -R17 ;  /* 0x000000ffff147224 */ /* 0x000fe400078e0a11 */
[----:B------:R-:W-:Y:S01]  /*1370*/  IMAD R16, R4, R17, R5 ;  /* 0x0000001104107224 */ /* 0x000fe200078e0205 */
[----:B------:R-:W-:Y:S01]  /*1380*/  LOP3.LUT R17, R31, R6, RZ, 0xc0, !PT ;  /* 0x000000061f117212 */ /* 0x000fe200078ec0ff */
[----:B----4-:R-:W-:-:S02]  /*1390*/  IMAD R4, R20, R37, R32 ;  /* 0x0000002514047224 */ /* 0x010fc400078e0220 */
[----:B--2---:R-:W-:Y:S02]  /*13a0*/  IMAD R6, R16, R30, R25 ;  /* 0x0000001e10067224 */ /* 0x004fe400078e0219 */
[----:B------:R-:W-:Y:S02]  /*13b0*/  IMAD R17, R4, R33, R17 ;  /* 0x0000002104117224 */ /* 0x000fe400078e0211 */
[----:B------:R-:W-:Y:S02]  /*13c0*/  IMAD.MOV.U32 R20, RZ, RZ, 0x1 ;  /* 0x00000001ff147424 */ /* 0x000fe400078e00ff */
[----:B------:R-:W-:Y:S01]  /*13d0*/  IMAD.MOV.U32 R4, RZ, RZ, R36 ;  /* 0x000000ffff047224 */ /* 0x000fe200078e0024 */
[----:B------:R-:W-:Y:S02]  /*13e0*/  SEL R5, R17, R6, !P2 ;  /* 0x0000000611057207 */ /* 0x000fe40005000000 */
[----:B------:R-:W-:-:S07]  /*13f0*/  SEL R6, R6, R17, !P2 ;  /* 0x0000001106067207 */ /* 0x000fce0005000000 */
.L_x_13:
[----:B------:R-:W-:Y:S05]  /*1400*/  @!P3 BRA `(.L_x_16) ;  /* 0x00000000000cb947 */ /* 0x000fea0003800000 */
[----:B------:R-:W-:Y:S01]  /*1410*/  UCGABAR_WAIT ;  /* 0x0000000000007dc7 */ /* 0x000fe20008000000 */
[----:B------:R-:W-:Y:S01]  /*1420*/  CCTL.IVALL ;  /* 0x00000000ff00798f */ /* 0x000fe20002000000 */
[----:B------:R-:W-:Y:S05]  /*1430*/  BRA `(.L_x_17) ;  /* 0x0000000000047947 */ /* 0x000fea0003800000 */
.L_x_16:
[----:B------:R-:W-:Y:S06]  /*1440*/  BAR.SYNC.DEFER_BLOCKING 0x0 ;  /* 0x0000000000007b1d */ /* 0x000fec0000010000 */
.L_x_17:
[----:B------:R-:W-:Y:S05]  /*1450*/  @!P4 BRA `(.L_x_18) ;  /* 0x0000006c00c8c947 */ /* 0x000fea0003800000 */
[----:B------:R-:W-:-:S13]  /*1460*/  ISETP.GT.U32.AND P0, PT, R38, 0x1, PT ;  /* 0x000000012600780c */ /* 0x000fda0003f04070 */
[----:B------:R-:W-:Y:S05]  /*1470*/  @P0 EXIT ;  /* 0x000000000000094d */ /* 0x000fea0003800000 */
.L_x_19:
[----:B------:R-:W-:-:S08]  /*1480*/  NOP ;  /* 0x0000000000007918 */ /* 0x000fd00000000000 */
[----:B------:R-:W0:Y:S02]  /*1490*/  USETMAXREG.TRY_ALLOC.CTAPOOL UP0, 0xe8 ;  /* 0x000000e8000079c8 */ /* 0x000e240008000600 */
[----:B0-----:R-:W-:-:S13]  /*14a0*/  PLOP3.LUT P0, PT, PT, PT, UP0, 0x80, 0x0 ;  /* 0x000000000000781c */ /* 0x001fda0003f0f008 */
[----:B------:R-:W-:Y:S05]  /*14b0*/  @!P0 BRA `(.L_x_19) ;  /* 0xfffffffc00f08947 */ /* 0x000fea000383ffff */
[----:B------:R-:W-:-:S13]  /*14c0*/  LOP3.LUT P0, RZ, R20, 0xff, RZ, 0xc0, !PT ;  /* 0x000000ff14ff7812 */ /* 0x000fda000780c0ff */
[----:B------:R-:W-:Y:S05]  /*14d0*/  @!P0 EXIT ;  /* 0x000000000000894d */ /* 0x000fea0003800000 */
[----:B------:R-:W0:Y:S01]  /*14e0*/  S2UR UR6, SR_CgaCtaId ;  /* 0x00000000000679c3 */ /* 0x000e220000008800 */
[CC--:B------:R-:W-:Y:S01]  /*14f0*/  LEA.HI R11, R19.reuse, R10.reuse, RZ, 0x2 ;  /* 0x0000000a130b7211 */ /* 0x0c0fe200078f10ff */
[----:B------:R-:W-:Y:S01]  /*1500*/  UIADD3 UR7, UR11, -0x1, URZ ;  /* 0xffffffff0b077890 */ /* 0x000fe2000fffe03f */
[----:B------:R-:W-:Y:S01]  /*1510*/  LEA.HI R19, R19, R10, RZ, 0x5 ;  /* 0x0000000a13137211 */ /* 0x000fe200078f28ff */
[----:B------:R-:W-:Y:S01]  /*1520*/  UMOV UR9, 0x400 ;  /* 0x0000040000097882 */ /* 0x000fe20000000000 */
[--C-:B------:R-:W-:Y:S01]  /*1530*/  SHF.R.S32.HI R18, RZ, 0x2, R11.reuse ;  /* 0x00000002ff127819 */ /* 0x100fe2000001140b */
[----:B------:R-:W-:Y:S01]  /*1540*/  UISETP.LT.AND UP0, UPT, UR13, 0x1, UPT ;  /* 0x000000010d00788c */ /* 0x000fe2000bf01270 */
[----:B------:R-:W-:Y:S01]  /*1550*/  SHF.R.S32.HI R17, RZ, 0x1f, R11 ;  /* 0x0000001fff117819 */ /* 0x000fe2000001140b */
[----:B------:R-:W-:Y:S01]  /*1560*/  USHF.L.U32 UR21, UR13, 0x1, URZ ;  /* 0x000000010d157899 */ /* 0x000fe2000800063f */
[----:B------:R-:W-:Y:S01]  /*1570*/  LOP3.LUT R11, R11, 0xfffffffc, RZ, 0xc0, !PT ;  /* 0xfffffffc0b0b7812 */ /* 0x000fe200078ec0ff */
[----:B------:R-:W-:Y:S01]  /*1580*/  USEL UR10, UR13, 0x1, UP0 ;  /* 0x000000010d0a7887 */ /* 0x000fe20008000000 */
[----:B------:R-:W-:Y:S01]  /*1590*/  LEA.HI R17, R17, R18, RZ, 0x3 ;  /* 0x0000001211117211 */ /* 0x000fe200078f18ff */
[----:B------:R-:W-:Y:S01]  /*15a0*/  UISETP.NE.AND UP0, UPT, UR7, URZ, UPT ;  /* 0x0000003f0700728c */ /* 0x000fe2000bf05270 */
[----:B------:R-:W-:Y:S01]  /*15b0*/  LOP3.LUT R148, R7, 0x1, RZ, 0xfc, !PT ;  /* 0x0000000107947812 */ /* 0x000fe200078efcff */
[----:B------:R-:W-:Y:S01]  /*15c0*/  IMAD.IADD R16, R10, 0x1, -R11 ;  /* 0x000000010a107824 */ /* 0x000fe200078e0a0b */
[----:B------:R-:W-:Y:S01]  /*15d0*/  LOP3.LUT R17, R17, 0xfffffff8, RZ, 0xc0, !PT ;  /* 0xfffffff811117812 */ /* 0x000fe200078ec0ff */
[----:B------:R-:W-:-:S04]  /*15e0*/  UIADD3 UR10, -UR10, UR13, URZ ;  /* 0x0000000d0a0a7290 */ /* 0x000fc8000fffe13f */
[----:B------:R-:W-:Y:S01]  /*15f0*/  IMAD.IADD R18, R18, 0x1, -R17 ;  /* 0x0000000112127824 */ /* 0x000fe200078e0a11 */
[----:B------:R-:W-:Y:S01]  /*1600*/  SHF.R.S32.HI R17, RZ, 0x5, R19 ;  /* 0x00000005ff117819 */ /* 0x000fe20000011413 */
[----:B0-----:R-:W-:-:S03]  /*1610*/  ULEA UR9, UR6, UR9, 0x18 ;  /* 0x0000000906097291 */ /* 0x001fc6000f8ec03f */
[--C-:B------:R-:W-:Y:S01]  /*1620*/  SHF.R.S32.HI R19, RZ, 0x1f, R18.reuse ;  /* 0x0000001fff137819 */ /* 0x100fe20000011412 */
[----:B------:R-:W-:Y:S01]  /*1630*/  USHF.L.U32 UR6, UR7, 0x3, URZ ;  /* 0x0000000307067899 */ /* 0x000fe2000800063f */
[C-C-:B------:R-:W-:Y:S01]  /*1640*/  IMAD R20, R17.reuse, -0x10, -R18.reuse ;  /* 0xfffffff011147824 */ /* 0x140fe200078e0a12 */
[----:B------:R-:W-:Y:S02]  /*1650*/  USEL UR7, URZ, 0x1, UP0 ;  /* 0x000000013f077887 */ /* 0x000fe40008000000 */
[----:B------:R-:W-:Y:S01]  /*1660*/  ULOP3.LUT UR6, UR6, 0x8, URZ, 0xc0, !UPT ;  /* 0x0000000806067892 */ /* 0x000fe2000f8ec03f */
[----:B------:R-:W-:Y:S01]  /*1670*/  IMAD.WIDE R10, R17, 0x10, R18 ;  /* 0x00000010110a7825 */ /* 0x000fe200078e0212 */
[----:B------:R-:W-:Y:S02]  /*1680*/  UIADD3 UR22, UR9, 0xa0, URZ ;  /* 0x000000a009167890 */ /* 0x000fe4000fffe03f */
[----:B------:R-:W-:Y:S01]  /*1690*/  ULOP3.LUT UR23, UR6, 0x8, URZ, 0x3c, !UPT ;  /* 0x0000000806177892 */ /* 0x000fe2000f8e3c3f */
[----:B------:R-:W-:Y:S01]  /*16a0*/  IMAD.U32 R150, RZ, RZ, UR7 ;  /* 0x00000007ff967e24 */ /* 0x000fe2000f8e00ff */
[----:B------:R-:W-:-:S02]  /*16b0*/  ULOP3.LUT UR12, UR6, 0x18, URZ, 0x3c, !UPT ;  /* 0x00000018060c7892 */ /* 0x000fc4000f8e3c3f */
[----:B------:R-:W-:Y:S01]  /*16c0*/  ULEA UR11, UR11, UR22, 0x3 ;  /* 0x000000160b0b7291 */ /* 0x000fe2000f8e183f */
[----:B------:R-:W-:Y:S02]  /*16d0*/  ULDC UR6, c[0x0][0x284] ;  /* 0x0000a10000067ab9 */ /* 0x000fe40000000800 */
[----:B------:R-:W-:-:S09]  /*16e0*/  VIADD R17, R20, UR6 ;  /* 0x0000000614117c36 */ /* 0x000fd20008000000 */
.L_x_174:
[----:B------:R-:W-:Y:S01]  /*16f0*/  SHF.L.U32 R18, R150, 0x1f, RZ ;  /* 0x0000001f96127819 */ /* 0x000fe200000006ff */
[----:B------:R-:W0:Y:S01]  /*1700*/  LDC R19, c[0x0][0x28c] ;  /* 0x0000a300ff137b82 */ /* 0x000e220000000800 */
[----:B------:R-:W-:Y:S01]  /*1710*/  UMOV UR6, URZ ;  /* 0x0000003f00067c82 */ /* 0x000fe20008000000 */
[----:B------:R-:W-:Y:S01]  /*1720*/  UMOV UR20, UR5 ;  /* 0x0000000500147c82 */ /* 0x000fe20008000000 */
[----:B-1----:R-:W1:Y:S01]  /*1730*/  SYNCS.PHASECHK.TRANS64.TRYWAIT P0, [UR11+-0x8], R18 ;  /* 0xfffff812ff0075a7 */ /* 0x002e62000800014b */
[----:B0-----:R-:W-:Y:S01]  /*1740*/  ISETP.GE.AND P1, PT, R19, 0x1, PT ;  /* 0x000000011300780c */ /* 0x001fe20003f26270 */
[----:B-1-34-:R-:W-:-:S12]  /*1750*/  @!P0 BRA `(.L_x_20) ;  /* 0x0000007c00f88947 */ /* 0x01afd80003800000 */
.L_x_201:
[----:B------:R-:W-:Y:S01]  /*1760*/  UMOV UR7, URZ ;  /* 0x0000003f00077c82 */ /* 0x000fe20008000000 */
[----:B------:R-:W-:Y:S01]  /*1770*/  UMOV UR8, URZ ;  /* 0x0000003f00087c82 */ /* 0x000fe20008000000 */
[----:B------:R-:W-:Y:S02]  /*1780*/  CS2R R88, SRZ ;  /* 0x0000000000587805 */ /* 0x000fe4000001ff00 */
[----:B------:R-:W-:Y:S02]  /*1790*/  CS2R R22, SRZ ;  /* 0x0000000000167805 */ /* 0x000fe4000001ff00 */
[----:B------:R-:W-:Y:S02]  /*17a0*/  CS2R R90, SRZ ;  /* 0x00000000005a7805 */ /* 0x000fe4000001ff00 */
[----:B------:R-:W-:Y:S02]  /*17b0*/  CS2R R92, SRZ ;  /* 0x00000000005c7805 */ /* 0x000fe4000001ff00 */
[----:B------:R-:W-:-:S02]  /*17c0*/  CS2R R94, SRZ ;  /* 0x00000000005e7805 */ /* 0x000fc4000001ff00 */
[----:B------:R-:W-:Y:S02]  /*17d0*/  CS2R R96, SRZ ;  /* 0x0000000000607805 */ /* 0x000fe4000001ff00 */
        /* <DEDUP_REMOVED lines=24> */
[----:B------:R-:W-:Y:S01]  /*1960*/  CS2R R146, SRZ ;  /* 0x0000000000927805 */ /* 0x000fe2000001ff00 */
[----:B------:R-:W-:Y:S01]  /*1970*/  IMAD.MOV.U32 R149, RZ, RZ, RZ ;  /* 0x000000ffff957224 */ /* 0x000fe200078e00ff */
[----:B------:R-:W-:Y:S01]  /*1980*/  CS2R R24, SRZ ;  /* 0x0000000000187805 */ /* 0x000fe2000001ff00 */
[----:B------:R-:W-:Y:S01]  /*1990*/  IMAD.MOV.U32 R151, RZ, RZ, RZ ;  /* 0x000000ffff977224 */ /* 0x000fe200078e00ff */
[----:B------:R-:W-:Y:S01]  /*19a0*/  CS2R R26, SRZ ;  /* 0x00000000001a7805 */ /* 0x000fe2000001ff00 */
[----:B------:R-:W-:Y:S01]  /*19b0*/  IMAD.U32 R152, RZ, RZ, UR4 ;  /* 0x00000004ff987e24 */ /* 0x000fe2000f8e00ff */
        /* <DEDUP_REMOVED lines=29> */
[----:B------:R-:W-:Y:S01]  /*1b90*/  CS2R R86, SRZ ;  /* 0x0000000000567805 */ /* 0x000fe2000001ff00 */
[----:B------:R-:W-:Y:S06]  /*1ba0*/  @!P1 BRA `(.L_x_21) ;  /* 0x00000008006c9947 */ /* 0x000fec0003800000 */
[----:B------:R-:W-:-:S13]  /*1bb0*/  ISETP.NE.AND P1, PT, R148, 0x3, PT ;  /* 0x000000039400780c */ /* 0x000fda0003f25270 */
[----:B------:R-:W-:Y:S05]  /*1bc0*/  @!P1 BRA `(.L_x_22) ;  /* 0x0000000000049947 */ /* 0x000fea0003800000 */
[----:B------:R-:W-:Y:S01]  /*1bd0*/  BPT.TRAP 0x1 ;  /* 0x000000040000795c */ /* 0x000fe20000300000 */
.L_x_22:
[----:B------:R-:W-:Y:S01]  /*1be0*/  ULEA UR6, UR5, UR9, 0x3 ;  /* 0x0000000905067291 */ /* 0x000fe2000f8e183f */
[----:B0-----:R-:W-:-:S05]  /*1bf0*/  IMAD.U32 R18, RZ, RZ, UR4 ;  /* 0x00000004ff127e24 */ /* 0x001fca000f8e00ff */
[----:B------:R-:W-:-:S04]  /*1c00*/  SHF.L.U32 R18, R18, 0x1f, RZ ;  /* 0x0000001f12127819 */ /* 0x000fc800000006ff */
[----:B------:R0:W1:Y:S01]  /*1c10*/  SYNCS.PHASECHK.TRANS64.TRYWAIT P0, [UR6], R18 ;  /* 0x00000012ff0075a7 */ /* 0x0000620008000146 */
[----:B------:R-:W-:Y:S05]  /*1c20*/  @!P1 BRA `(.L_x_23) ;  /* 0x0000000000049947 */ /* 0x000fea0003800000 */
[----:B------:R-:W-:Y:S01]  /*1c30*/  BPT.TRAP 0x1 ;  /* 0x000000040000795c */ /* 0x000fe20000300000 */
.L_x_23:
[----:B-1----:R-:W-:Y:S05]  /*1c40*/  @P0 BRA `(.L_x_24) ;  /* 0x0000000000080947 */ /* 0x002fea0003800000 */
[----:B------:R-:W1:Y:S02]  /*1c50*/  SYNCS.PHASECHK.TRANS64.TRYWAIT P0, [UR6], R18 ;  /* 0x00000012ff0075a7 */ /* 0x000e640008000146 */
[----:B-1----:R-:W-:Y:S05]  /*1c60*/  @!P0 BRA `(.L_x_25) ;  /* 0x0000007800cc8947 */ /* 0x002fea0003800000 */
.L_x_24:
[----:B------:R-:W-:Y:S01]  /*1c70*/  UIADD3 UR6, UR9, 0x180, URZ ;  /* 0x0000018009067890 */ /* 0x000fe2000fffe03f */
[----:B------:R-:W-:Y:S01]  /*1c80*/  WARPGROUP.ARRIVE ;  /* 0x00000000000079c5 */ /* 0x000fe20000000000 */
[----:B------:R-:W-:Y:S01]  /*1c90*/  UIADD3 UR7, UR9, 0x12180, URZ ;  /* 0x0001218009077890 */ /* 0x000fe2000fffe03f */
[----:B------:R-:W-:Y:S01]  /*1ca0*/  CS2R R88, SRZ ;  /* 0x0000000000587805 */ /* 0x000fe2000001ff00 */
[----:B------:R-:W-:Y:S01]  /*1cb0*/  USHF.R.U32.HI UR6, URZ, 0x4, UR6 ;  /* 0x000000043f067899 */ /* 0x000fe20008011606 */
[----:B------:R-:W-:Y:S01]  /*1cc0*/  CS2R R22, SRZ ;  /* 0x0000000000167805 */ /* 0x000fe2000001ff00 */
[----:B------:R-:W-:Y:S01]  /*1cd0*/  USHF.R.U32.HI UR7, URZ, 0x4, UR7 ;  /* 0x000000043f077899 */ /* 0x000fe20008011607 */
[----:B------:R-:W-:Y:S01]  /*1ce0*/  CS2R R90, SRZ ;  /* 0x00000000005a7805 */ /* 0x000fe2000001ff00 */
[----:B------:R-:W-:Y:S01]  /*1cf0*/  ULOP3.LUT UR6, UR6, 0x3fff, URZ, 0xc0, !UPT ;  /* 0x00003fff06067892 */ /* 0x000fe2000f8ec03f */
[----:B------:R-:W-:Y:S01]  /*1d00*/  CS2R R92, SRZ ;  /* 0x00000000005c7805 */ /* 0x000fe2000001ff00 */
[----:B------:R-:W-:Y:S01]  /*1d10*/  ULOP3.LUT UR7, UR7, 0x3fff, URZ, 0xc0, !UPT ;  /* 0x00003fff07077892 */ /* 0x000fe2000f8ec03f */
[----:B------:R-:W-:Y:S01]  /*1d20*/  CS2R R94, SRZ ;  /* 0x00000000005e7805 */ /* 0x000fe2000001ff00 */
[----:B------:R-:W-:Y:S01]  /*1d30*/  ULOP3.LUT UR6, UR6, 0x10000, URZ, 0xfc, !UPT ;  /* 0x0001000006067892 */ /* 0x000fe2000f8efc3f */
[----:B------:R-:W-:Y:S01]  /*1d40*/  CS2R R96, SRZ ;  /* 0x0000000000607805 */ /* 0x000fe2000001ff00 */
[----:B------:R-:W-:Y:S01]  /*1d50*/  ULOP3.LUT UR7, UR7, 0x10000, URZ, 0xfc, !UPT ;  /* 0x0001000007077892 */ /* 0x000fe2000f8efc3f */
[----:B------:R-:W-:Y:S01]  /*1d60*/  CS2R R98, SRZ ;  /* 0x0000000000627805 */ /* 0x000fe2000001ff00 */
[----:B------:R-:W-:Y:S01]  /*1d70*/  ULEA UR6, UR5, UR6, 0x9 ;  /* 0x0000000605067291 */ /* 0x000fe2000f8e483f */
[----:B------:R-:W-:Y:S01]  /*1d80*/  CS2R R102, SRZ ;  /* 0x0000000000667805 */ /* 0x000fe2000001ff00 */
[----:B------:R-:W-:Y:S01]  /*1d90*/  ULEA UR7, UR5, UR7, 0xa ;  /* 0x0000000705077291 */ /* 0x000fe2000f8e503f */
[----:B------:R-:W-:Y:S01]  /*1da0*/  CS2R R100, SRZ ;  /* 0x0000000000647805 */ /* 0x000fe2000001ff00 */
[----:B------:R-:W-:Y:S01]  /*1db0*/  UMOV UR17, 0x40000040 ;  /* 0x4000004000117882 */ /* 0x000fe20000000000 */
[----:B------:R-:W-:Y:S01]  /*1dc0*/  UMOV UR19, 0x40000040 ;  /* 0x4000004000137882 */ /* 0x000fe20000000000 */
[----:B------:R-:W-:Y:S01]  /*1dd0*/  CS2R R104, SRZ ;  /* 0x0000000000687805 */ /* 0x000fe2000001ff00 */
[----:B------:R-:W-:Y:S01]  /*1de0*/  UMOV UR16, UR6 ;  /* 0x0000000600107c82 */ /* 0x000fe20008000000 */
[----:B------:R-:W-:Y:S01]  /*1df0*/  CS2R R106, SRZ ;  /* 0x00000000006a7805 */ /* 0x000fe2000001ff00 */
[----:B------:R-:W-:Y:S01]  /*1e00*/  UMOV UR18, UR7 ;  /* 0x0000000700127c82 */ /* 0x000fe20008000000 */
[----:B------:R-:W-:Y:S01]  /*1e10*/  CS2R R108, SRZ ;  /* 0x00000000006c7805 */ /* 0x000fe2000001ff00 */
[----:B------:R-:W-:Y:S01]  /*1e20*/  QGMMA.64x128x32.F32.E5M2.E5M2 R24, gdesc[UR16], RZ, !UPT ;  /* 0x01e00000101879f3 */ /* 0x000fe2000c7038ff */
[----:B------:R-:W-:Y:S01]  /*1e30*/  UIADD3 UR16, UR6, 0x2, URZ ;  /* 0x0000000206107890 */ /* 0x000fe2000fffe03f */
[----:B------:R-:W-:Y:S01]  /*1e40*/  CS2R R110, SRZ ;  /* 0x00000000006e7805 */ /* 0x000fe2000001ff00 */
[----:B------:R-:W-:Y:S01]  /*1e50*/  UIADD3 UR18, UR7, 0x2, URZ ;  /* 0x0000000207127890 */ /* 0x000fe2000fffe03f */
[----:B------:R-:W-:Y:S01]  /*1e60*/  CS2R R112, SRZ ;  /* 0x0000000000707805 */ /* 0x000fe2000001ff00 */
[----:B------:R-:W-:Y:S01]  /*1e70*/  UMOV UR17, 0x40000040 ;  /* 0x4000004000117882 */ /* 0x000fe20000000000 */
[----:B------:R-:W-:Y:S01]  /*1e80*/  UMOV UR19, 0x40000040 ;  /* 0x4000004000137882 */ /* 0x000fe20000000000 */
        /* <DEDUP_REMOVED lines=17> */
[----:B------:R-:W-:Y:S02]  /*1fa0*/  IMAD.MOV.U32 R149, RZ, RZ, RZ ;  /* 0x000000ffff957224 */ /* 0x000fe400078e00ff */
[----:B------:R-:W-:Y:S01]  /*1fb0*/  IMAD.MOV.U32 R151, RZ, RZ, RZ ;  /* 0x000000ffff977224 */ /* 0x000fe200078e00ff */
[----:B------:R-:W-:Y:S01]  /*1fc0*/  QGMMA.64x128x32.F32.E5M2.E5M2 R24, gdesc[UR16], R24 ;  /* 0x01e00000101879f3 */ /* 0x000fe20008703818 */
[----:B------:R-:W-:-:S02]  /*1fd0*/  UIADD3 UR16, UR6, 0x4, URZ ;  /* 0x0000000406107890 */ /* 0x000fc4000fffe03f */
[----:B------:R-:W-:Y:S01]  /*1fe0*/  UIADD3 UR18, UR7, 0x4, URZ ;  /* 0x0000000407127890 */ /* 0x000fe2000fffe03f */
[----:B------:R-:W-:Y:S01]  /*1ff0*/  UMOV UR17, 0x40000040 ;  /* 0x4000004000117882 */ /* 0x000fe20000000000 */
[----:B------:R-:W-:-:S07]  /*2000*/  UMOV UR19, 0x40000040 ;  /* 0x4000004000137882 */ /* 0x000fce0000000000 */
[----:B------:R-:W-:Y:S01]  /*2010*/  QGMMA.64x128x32.F32.E5M2.E5M2 R24, gdesc[UR16], R24 ;  /* 0x01e00000101879f3 */ /* 0x000fe20008703818 */
[----:B------:R-:W-:Y:S02]  /*2020*/  UIADD3 UR18, UR7, 0x6, URZ ;  /* 0x0000000607127890 */ /* 0x000fe4000fffe03f */
[----:B------:R-:W-:Y:S01]  /*2030*/  UIADD3 UR16, UR6, 0x6, URZ ;  /* 0x0000000606107890 */ /* 0x000fe2000fffe03f */
[----:B------:R-:W-:Y:S01]  /*2040*/  ULDC UR7, c[0x0][0x50c] ;  /* 0x0001430000077ab9 */ /* 0x000fe20000000800 */
[----:B------:R-:W-:Y:S01]  /*2050*/  UMOV UR17, 0x40000040 ;  /* 0x4000004000117882 */ /* 0x000fe20000000000 */
[----:B------:R-:W-:Y:S01]  /*2060*/  UISETP.NE.AND UP0, UPT, UR7, 0x4, UPT ;  /* 0x000000040700788c */ /* 0x000fe2000bf05270 */
[----:B------:R-:W-:Y:S01]  /*2070*/  UMOV UR19, 0x40000040 ;  /* 0x4000004000137882 */ /* 0x000fe20000000000 */
[----:B------:R-:W-:Y:S02]  /*2080*/  UMOV UR6, 0x4 ;  /* 0x0000000400067882 */ /* 0x000fe40000000000 */
[----:B------:R-:W-:-:S06]  /*2090*/  USEL UR7, URZ, 0x1, UP0 ;  /* 0x000000013f077887 */ /* 0x000fcc0008000000 */
[----:B------:R-:W-:Y:S01]  /*20a0*/  ISETP.NE.AND P0, PT, RZ, UR7, PT ;  /* 0x00000007ff007c0c */ /* 0x000fe2000bf05270 */
[----:B------:R-:W-:-:S12]  /*20b0*/  QGMMA.64x128x32.F32.E5M2.E5M2 R24, gdesc[UR16], R24, gsb0 ;  /* 0x01e00000101879f3 */ /* 0x000fd80008003818 */
[----:B------:R-:W-:Y:S05]  /*20c0*/  @!P0 BRA `(.L_x_26) ;  /* 0x0000000400088947 */ /* 0x000fea0003800000 */
[----:B------:R-:W-:Y:S02]  /*20d0*/  WARPGROUP.DEPBAR.LE gsb0, 0x0 ;  /* 0x00008000000079c5 */ /* 0x000fe40000010000 */
[----:B------:R-:W-:-:S01]  /*20e0*/  FADD R151, RZ, R24 ;  /* 0x00000018ff977221 */ /* 0x000fc20000000000 */
[----:B------:R-:W-:Y:S01]  /*20f0*/  FADD R146, RZ, R25 ;  /* 0x00000019ff927221 */ /* 0x000fe20000000000 */
        /* <DEDUP_REMOVED lines=62> */
[----:B------:R-:W-:-:S06]  /*24e0*/  UMOV UR6, URZ ;  /* 0x0000003f00067c82 */ /* 0x000fcc0008000000 */
.L_x_26:
[----:B------:R-:W-:-:S04]  /*24f0*/  UIADD3 UR20, UR5, 0x1, URZ ;  /* 0x0000000105147890 */ /* 0x000fc8000fffe03f */
[----:B------:R-:W-:-:S04]  /*2500*/  UISETP.NE.AND UP0, UPT, UR20, 0x9, UPT ;  /* 0x000000091400788c */ /* 0x000fc8000bf05270 */
[----:B------:R-:W-:Y:S02]  /*2510*/  USEL UR8, URZ, 0x1, UP0 ;  /* 0x000000013f087887 */ /* 0x000fe40008000000 */
[----:B------:R-:W-:Y:S02]  /*2520*/  USEL UR20, UR20, URZ, UP0 ;  /* 0x0000003f14147287 */ /* 0x000fe40008000000 */
[----:B------:R-:W-:-:S06]  /*2530*/  ULOP3.LUT UR8, UR4, UR8, URZ, 0x3c, !UPT ;  /* 0x0000000804087292 */ /* 0x000fcc000f8e3c3f */
[----:B------:R-:W-:Y:S01]  /*2540*/  IMAD.U32 R152, RZ, RZ, UR8 ;  /* 0x00000008ff987e24 */ /* 0x000fe2000f8e00ff */
[----:B------:R-:W-:-:S06]  /*2550*/  UMOV UR8, 0x1 ;  /* 0x0000000100087882 */ /* 0x000fcc0000000000 */
.L_x_21:
[----:B------:R-:W-:-:S06]  /*2560*/  UISETP.GE.AND UP0, UPT, UR10, 0x1, UPT ;  /* 0x000000010a00788c */ /* 0x000fcc000bf06270 */
[----:B------:R-:W-:-:S13]  /*2570*/  PLOP3.LUT P0, PT, PT, PT, UP0, 0x80, 0x0 ;  /* 0x000000000000781c */ /* 0x000fda0003f0f008 */
[----:B------:R-:W-:Y:S05]  /*2580*/  @!P0 BRA `(.L_x_27) ;  /* 0x0000000800388947 */ /* 0x000fea0003800000 */
[----:B01----:R-:W-:Y:S01]  /*2590*/  IMAD.U32 R18, RZ, RZ, UR10 ;  /* 0x0000000aff127e24 */ /* 0x003fe2000f8e00ff */
[----:B------:R-:W-:Y:S01]  /*25a0*/  ULDC UR24, c[0x0][0x50c] ;  /* 0x0001430000187ab9 */ /* 0x000fe20000000800 */
[----:B------:R-:W-:-:S07]  /*25b0*/  IMAD.U32 R19, RZ, RZ, UR5 ;  /* 0x00000005ff137e24 */ /* 0x000fce000f8e00ff */
.L_x_35:
[----:B------:R-:W-:-:S13]  /*25c0*/  ISETP.NE.AND P1, PT, R148, 0x3, PT ;  /* 0x000000039400780c */ /* 0x000fda0003f25270 */
[----:B------:R-:W-:Y:S05]  /*25d0*/  @!P1 BRA `(.L_x_28) ;  /* 0x0000000000049947 */ /* 0x000fea0003800000 */
[----:B------:R-:W-:Y:S01]  /*25e0*/  BPT.TRAP 0x1 ;  /* 0x000000040000795c */ /* 0x000fe20000300000 */
.L_x_28:
[----:B------:R-:W-:Y:S01]  /*25f0*/  ULEA UR16, UR20, UR9, 0x3 ;  /* 0x0000000914107291 */ /* 0x000fe2000f8e183f */
[----:B------:R-:W-:-:S08]  /*2600*/  SHF.L.U32 R20, R152, 0x1f, RZ ;  /* 0x0000001f98147819 */ /* 0x000fd000000006ff */
[----:B------:R0:W1:Y:S01]  /*2610*/  SYNCS.PHASECHK.TRANS64.TRYWAIT P0, [UR16], R20 ;  /* 0x00000014ff0075a7 */ /* 0x0000620008000150 */
[----:B------:R-:W-:Y:S05]  /*2620*/  @!P1 BRA `(.L_x_29) ;  /* 0x0000000000049947 */ /* 0x000fea0003800000 */
[----:B------:R-:W-:Y:S01]  /*2630*/  BPT.TRAP 0x1 ;  /* 0x000000040000795c */ /* 0x000fe20000300000 */
.L_x_29:
[----:B-1----:R-:W-:Y:S05]  /*2640*/  @P0 BRA `(.L_x_30) ;  /* 0x0000000000080947 */ /* 0x002fea0003800000 */
[----:B------:R-:W1:Y:S02]  /*2650*/  SYNCS.PHASECHK.TRANS64.TRYWAIT P0, [UR16], R20 ;  /* 0x00000014ff0075a7 */ /* 0x000e640008000150 */
[----:B-1----:R-:W-:Y:S05]  /*2660*/  @!P0 BRA `(.L_x_31) ;  /* 0x0000007000648947 */ /* 0x002fea0003800000 */
.L_x_30:
[----:B------:R-:W-:Y:S01]  /*2670*/  UIADD3 UR16, UR9, 0x180, URZ ;  /* 0x0000018009107890 */ /* 0x000fe2000fffe03f */
[----:B------:R-:W-:Y:S01]  /*2680*/  WARPGROUP.ARRIVE ;  /* 0x00000000000079c5 */ /* 0x000fe20000000000 */
[----:B------:R-:W-:Y:S02]  /*2690*/  UIADD3 UR17, UR9, 0x12180, URZ ;  /* 0x0001218009117890 */ /* 0x000fe4000fffe03f */
[----:B------:R-:W-:Y:S02]  /*26a0*/  UISETP.NE.AND UP0, UPT, UR7, URZ, UPT ;  /* 0x0000003f0700728c */ /* 0x000fe4000bf05270 */
[----:B------:R-:W-:Y:S02]  /*26b0*/  USHF.R.U32.HI UR16, URZ, 0x4, UR16 ;  /* 0x000000043f107899 */ /* 0x000fe40008011610 */
[----:B------:R-:W-:Y:S02]  /*26c0*/  USHF.R.U32.HI UR17, URZ, 0x4, UR17 ;  /* 0x000000043f117899 */ /* 0x000fe40008011611 */
[----:B------:R-:W-:-:S02]  /*26d0*/  USEL UR8, UR8, URZ, !UP0 ;  /* 0x0000003f08087287 */ /* 0x000fc4000c000000 */
[----:B------:R-:W-:Y:S02]  /*26e0*/  ULOP3.LUT UR16, UR16, 0x3fff, URZ, 0xc0, !UPT ;  /* 0x00003fff10107892 */ /* 0x000fe4000f8ec03f */
[----:B------:R-:W-:Y:S02]  /*26f0*/  ULOP3.LUT UR17, UR17, 0x3fff, URZ, 0xc0, !UPT ;  /* 0x00003fff11117892 */ /* 0x000fe4000f8ec03f */
[----:B------:R-:W-:Y:S02]  /*2700*/  UISETP.NE.U32.AND UP0, UPT, UR8, URZ, UPT ;  /* 0x0000003f0800728c */ /* 0x000fe4000bf05070 */
[----:B------:R-:W-:Y:S02]  /*2710*/  ULOP3.LUT UR7, UR16, 0x10000, URZ, 0xfc, !UPT ;  /* 0x0001000010077892 */ /* 0x000fe4000f8efc3f */
[----:B------:R-:W-:Y:S02]  /*2720*/  ULOP3.LUT UR8, UR17, 0x10000, URZ, 0xfc, !UPT ;  /* 0x0001000011087892 */ /* 0x000fe4000f8efc3f */
[----:B------:R-:W-:-:S02]  /*2730*/  ULEA UR7, UR20, UR7, 0x9 ;  /* 0x0000000714077291 */ /* 0x000fc4000f8e483f */
[----:B------:R-:W-:Y:S01]  /*2740*/  ULEA UR8, UR20, UR8, 0xa ;  /* 0x0000000814087291 */ /* 0x000fe2000f8e503f */
[----:B------:R-:W-:Y:S01]  /*2750*/  UMOV UR17, 0x40000040 ;  /* 0x4000004000117882 */ /* 0x000fe20000000000 */
[----:B------:R-:W-:Y:S01]  /*2760*/  UMOV UR19, 0x40000040 ;  /* 0x4000004000137882 */ /* 0x000fe20000000000 */
[----:B------:R-:W-:Y:S02]  /*2770*/  UIADD3 UR6, UR6, 0x4, URZ ;  /* 0x0000000406067890 */ /* 0x000fe4000fffe03f */
[----:B------:R-:W-:Y:S02]  /*2780*/  UMOV UR16, UR7 ;  /* 0x0000000700107c82 */ /* 0x000fe40008000000 */
[----:B------:R-:W-:Y:S02]  /*2790*/  UMOV UR18, UR8 ;  /* 0x0000000800127c82 */ /* 0x000fe40008000000 */
[----:B------:R-:W-:Y:S01]  /*27a0*/  QGMMA.64x128x32.F32.E5M2.E5M2 R24, gdesc[UR16], R24, UP0 ;  /* 0x01e00000101879f3 */ /* 0x000fe2000bf03818 */
[----:B------:R-:W-:-:S02]  /*27b0*/  UIADD3 UR16, UR7, 0x2, URZ ;  /* 0x0000000207107890 */ /* 0x000fc4000fffe03f */
[----:B------:R-:W-:Y:S01]  /*27c0*/  UIADD3 UR18, UR8, 0x2, URZ ;  /* 0x0000000208127890 */ /* 0x000fe2000fffe03f */
[----:B------:R-:W-:Y:S01]  /*27d0*/  UMOV UR17, 0x40000040 ;  /* 0x4000004000117882 */ /* 0x000fe20000000000 */
[----:B------:R-:W-:Y:S01]  /*27e0*/  UMOV UR19, 0x40000040 ;  /* 0x4000004000137882 */ /* 0x000fe20000000000 */
[----:B------:R-:W-:-:S06]  /*27f0*/  UISETP.NE.AND UP0, UPT, UR6, UR24, UPT ;  /* 0x000000180600728c */ /* 0x000fcc000bf05270 */
[----:B------:R-:W-:Y:S01]  /*2800*/  QGMMA.64x128x32.F32.E5M2.E5M2 R24, gdesc[UR16], R24 ;  /* 0x01e00000101879f3 */ /* 0x000fe20008703818 */
[----:B------:R-:W-:Y:S02]  /*2810*/  UIADD3 UR16, UR7, 0x4, URZ ;  /* 0x0000000407107890 */ /* 0x000fe4000fffe03f */
[----:B------:R-:W-:Y:S01]  /*2820*/  UIADD3 UR18, UR8, 0x4, URZ ;  /* 0x0000000408127890 */ /* 0x000fe2000fffe03f */
[----:B------:R-:W-:Y:S01]  /*2830*/  UMOV UR17, 0x40000040 ;  /* 0x4000004000117882 */ /* 0x000fe20000000000 */
[----:B------:R-:W-:-:S07]  /*2840*/  UMOV UR19, 0x40000040 ;  /* 0x4000004000137882 */ /* 0x000fce0000000000 */
[----:B------:R-:W-:Y:S01]  /*2850*/  QGMMA.64x128x32.F32.E5M2.E5M2 R24, gdesc[UR16], R24 ;  /* 0x01e00000101879f3 */ /* 0x000fe20008703818 */
[----:B------:R-:W-:Y:S02]  /*2860*/  UIADD3 UR16, UR7, 0x6, URZ ;  /* 0x0000000607107890 */ /* 0x000fe4000fffe03f */
[----:B------:R-:W-:Y:S01]  /*2870*/  UIADD3 UR18, UR8, 0x6, URZ ;  /* 0x0000000608127890 */ /* 0x000fe2000fffe03f */
[----:B------:R-:W-:Y:S01]  /*2880*/  UMOV UR17, 0x40000040 ;  /* 0x4000004000117882 */ /* 0x000fe20000000000 */
[----:B------:R-:W-:Y:S01]  /*2890*/  UMOV UR19, 0x40000040 ;  /* 0x4000004000137882 */ /* 0x000fe20000000000 */
[----:B------:R-:W-:-:S06]  /*28a0*/  USEL UR7, URZ, 0x1, UP0 ;  /* 0x000000013f077887 */ /* 0x000fcc0008000000 */
[----:B------:R-:W-:Y:S01]  /*28b0*/  ISETP.NE.AND P0, PT, RZ, UR7, PT ;  /* 0x00000007ff007c0c */ /* 0x000fe2000bf05270 */
[----:B------:R-:W-:Y:S03]  /*28c0*/  QGMMA.64x128x32.F32.E5M2.E5M2 R24, gdesc[UR16], R24, gsb0 ;  /* 0x01e00000101879f3 */ /* 0x000fe60008003818 */
[----:B------:R-:W-:-:S09]  /*28d0*/  WARPGROUP.DEPBAR.LE gsb0, 0x1 ;  /* 0x00008000000079c5 */ /* 0x000fd20000010100 */
[----:B------:R-:W-:Y:S05]  /*28e0*/  @!P0 BRA `(.L_x_32) ;  /* 0x0000000400088947 */ /* 0x000fea0003800000 */
[----:B------:R-:W-:Y:S02]  /*28f0*/  WARPGROUP.DEPBAR.LE gsb0, 0x0 ;  /* 0x00008000000079c5 */ /* 0x000fe40000010000 */
[----:B------:R-:W-:-:S01]  /*2900*/  FADD R151, R24, R151 ;  /* 0x0000009718977221 */ /* 0x000fc20000000000 */
[----:B------:R-:W-:Y:S01]  /*2910*/  FADD R146, R25, R146 ;  /* 0x0000009219927221 */ /* 0x000fe20000000000 */
        /* <DEDUP_REMOVED lines=62> */
[----:B------:R-:W-:-:S06]  /*2d00*/  UMOV UR6, URZ ;  /* 0x0000003f00067c82 */ /* 0x000fcc0008000000 */
.L_x_32:
[----:B------:R-:W-:Y:S05]  /*2d10*/  @!P1 BRA `(.L_x_33) ;  /* 0x0000000000049947 */ /* 0x000fea0003800000 */
[----:B------:R-:W-:Y:S01]  /*2d20*/  BPT.TRAP 0x1 ;  /* 0x000000040000795c */ /* 0x000fe20000300000 */
.L_x_33:
[----:B------:R-:W-:-:S13]  /*2d30*/  ISETP.NE.AND P0, PT, R13, RZ, PT ;  /* 0x000000ff0d00720c */ /* 0x000fda0003f05270 */
[----:B01----:R-:W-:-:S05]  /*2d40*/  @P0 LEA R20, R19, UR9, 0x3 ;  /* 0x0000000913140c11 */ /* 0x003fca000f8e18ff */
[----:B------:R-:W-:-:S05]  /*2d50*/  @P0 VIADD R21, R20, 0x48 ;  /* 0x0000004814150836 */ /* 0x000fca0000000000 */
[----:B------:R-:W-:-:S04]  /*2d60*/  @P0 PRMT R21, R12, 0x654, R21 ;  /* 0x000006540c150816 */ /* 0x000fc80000000015 */
[----:B------:R0:W-:Y:S01]  /*2d70*/  @P0 SYNCS.ARRIVE.TRANS64.RED.A1T0 RZ, [R21+URZ], RZ ;  /* 0x000000ff15ff09a7 */ /* 0x0001e2000810043f */
[----:B------:R-:W-:-:S13]  /*2d80*/  ISETP.GT.U32.AND P0, PT, R7, 0x1, PT ;  /* 0x000000010700780c */ /* 0x000fda0003f04070 */
[----:B0-----:R-:W-:Y:S05]  /*2d90*/  @P0 BRA `(.L_x_34) ;  /* 0x0000000000040947 */ /* 0x001fea0003800000 */
[----:B------:R-:W-:Y:S01]  /*2da0*/  BPT.TRAP 0x1 ;  /* 0x000000040000795c */ /* 0x000fe20000300000 */
.L_x_34:
[----:B------:R-:W-:Y:S01]  /*2db0*/  UIADD3 UR20, UR20, 0x1, URZ ;  /* 0x0000000114147890 */ /* 0x000fe2000fffe03f */
[C---:B------:R-:W-:Y:S01]  /*2dc0*/  ISETP.GT.AND P1, PT, R18.reuse, 0x1, PT ;  /* 0x000000011200780c */ /* 0x040fe20003f24270 */
[----:B------:R-:W-:Y:S02]  /*2dd0*/  VIADD R19, R19, 0x1 ;  /* 0x0000000113137836 */ /* 0x000fe40000000000 */
[----:B------:R-:W-:Y:S01]  /*2de0*/  UISETP.NE.AND UP0, UPT, UR20, 0x9, UPT ;  /* 0x000000091400788c */ /* 0x000fe2000bf05270 */
[----:B------:R-:W-:Y:S02]  /*2df0*/  VIADD R18, R18, 0xffffffff ;  /* 0xffffffff12127836 */ /* 0x000fe40000000000 */
[C---:B------:R-:W-:Y:S01]  /*2e00*/  ISETP.NE.AND P0, PT, R19.reuse, 0x9, PT ;  /* 0x000000091300780c */ /* 0x040fe20003f05270 */
[----:B------:R-:W-:Y:S02]  /*2e10*/  USEL UR8, URZ, 0x1, UP0 ;  /* 0x000000013f087887 */ /* 0x000fe40008000000 */
[----:B------:R-:W-:Y:S01]  /*2e20*/  USEL UR20, UR20, URZ, UP0 ;  /* 0x0000003f14147287 */ /* 0x000fe20008000000 */
[----:B------:R-:W-:-:S03]  /*2e30*/  SEL R19, R19, RZ, P0 ;  /* 0x000000ff13137207 */ /* 0x000fc60000000000 */
[----:B------:R-:W-:Y:S01]  /*2e40*/  LOP3.LUT R152, R152, UR8, RZ, 0x3c, !PT ;  /* 0x0000000898987c12 */ /* 0x000fe2000f8e3cff */
[----:B------:R-:W-:Y:S01]  /*2e50*/  UMOV UR8, 0x1 ;  /* 0x0000000100087882 */ /* 0x000fe20000000000 */
[----:B------:R-:W-:Y:S06]  /*2e60*/  @P1 BRA `(.L_x_35) ;  /* 0xfffffff400d41947 */ /* 0x000fec000383ffff */
.L_x_27:
[----:B------:R-:W-:Y:S01]  /*2e70*/  UISETP.NE.AND UP0, UPT, UR6, URZ, UPT ;  /* 0x0000003f0600728c */ /* 0x000fe2000bf05270 */
[----:B01----:R-:W0:Y:S01]  /*2e80*/  LDC R18, c[0x0][0x28c] ;  /* 0x0000a300ff127b82 */ /* 0x003e220000000800 */
[----:B------:R-:W-:Y:S02]  /*2e90*/  IMAD.U32 R19, RZ, RZ, UR23 ;  /* 0x00000017ff137e24 */ /* 0x000fe4000f8e00ff */
[----:B------:R-:W-:-:S06]  /*2ea0*/  USEL UR6, URZ, 0x1, !UP0 ;  /* 0x000000013f067887 */ /* 0x000fcc000c000000 */
[----:B------:R-:W-:-:S13]  /*2eb0*/  ISETP.NE.AND P0, PT, RZ, UR6, PT ;  /* 0x00000006ff007c0c */ /* 0x000fda000bf05270 */
[----:B------:R-:W-:Y:S05]  /*2ec0*/  @!P0 BRA `(.L_x_36) ;  /* 0x0000000400048947 */ /* 0x000fea0003800000 */
[----:B------:R-:W-:Y:S02]  /*2ed0*/  WARPGROUP.DEPBAR.LE gsb0, 0x0 ;  /* 0x00008000000079c5 */ /* 0x000fe40000010000 */
[----:B------:R-:W-:Y:S01]  /*2ee0*/  FADD R151, R24, R151 ;  /* 0x0000009718977221 */ /* 0x000fe20000000000 */
        /* <DEDUP_REMOVED lines=62> */
[----:B------:R-:W-:-:S07]  /*32d0*/  FADD R88, R88, R87 ;  /* 0x0000005758587221 */ /* 0x000fce0000000000 */
.L_x_36:
[----:B0-----:R-:W-:Y:S01]  /*32e0*/  ISETP.GE.AND P0, PT, R18, 0x1, PT ;  /* 0x000000011200780c */ /* 0x001fe20003f06270 */
[----:B------:R0:W-:Y:S01]  /*32f0*/  SYNCS.ARRIVE.TRANS64.A1T0 RZ, [R19+UR22], RZ ;  /* 0x000000ff13ff79a7 */ /* 0x0001e20008100016 */
[----:B------:R-:W-:-:S11]  /*3300*/  WARPGROUP.DEPBAR.LE gsb0, 0x0 ;  /* 0x00008000000079c5 */ /* 0x000fd60000010000 */
[----:B------:R-:W-:Y:S05]  /*3310*/  @!P0 BRA `(.L_x_37) ;  /* 0x0000000000488947 */ /* 0x000fea0003800000 */
[----:B------:R-:W-:-:S13]  /*3320*/  ISETP.NE.AND P0, PT, R148, 0x3, PT ;  /* 0x000000039400780c */ /* 0x000fda0003f05270 */
[----:B------:R-:W-:Y:S05]  /*3330*/  @!P0 BRA `(.L_x_38) ;  /* 0x0000000000048947 */ /* 0x000fea0003800000 */
[----:B------:R-:W-:Y:S01]  /*3340*/  BPT.TRAP 0x1 ;  /* 0x000000040000795c */ /* 0x000fe20000300000 */
.L_x_38:
[----:B------:R-:W-:-:S13]  /*3350*/  ISETP.NE.AND P0, PT, R13, RZ, PT ;  /* 0x000000ff0d00720c */ /* 0x000fda0003f05270 */
[----:B------:R-:W-:-:S05]  /*3360*/  VOTEU.ANY UP0, P0 ;  /* 0x00000000003f7886 */ /* 0x000fca0000000100 */
[----:B------:R-:W-:-:S06]  /*3370*/  @UP0 UIADD3 UR6, UR10, UR5, URZ ;  /* 0x000000050a060290 */ /* 0x000fcc000fffe03f */
[----:B------:R-:W-:Y:S02]  /*3380*/  IMAD.U32 R18, RZ, RZ, UR6 ;  /* 0x00000006ff127e24 */ /* 0x000fe4000f8e00ff */
[----:B------:R-:W-:Y:S02]  /*3390*/  IMAD.U32 R21, RZ, RZ, UR6 ;  /* 0x00000006ff157e24 */ /* 0x000fe4000f8e00ff */
[----:B0-----:R-:W-:-:S05]  /*33a0*/  @P0 IMAD.WIDE.U32 R18, R18, 0x38e38e39, RZ ;  /* 0x38e38e3912120825 */ /* 0x001fca00078e00ff */
[----:B------:R-:W-:-:S05]  /*33b0*/  @P0 SHF.R.U32.HI R18, RZ, 0x1, R19 ;  /* 0x00000001ff120819 */ /* 0x000fca0000011613 */
[----:B------:R-:W-:-:S05]  /*33c0*/  @P0 IMAD R18, R18, -0x9, R21 ;  /* 0xfffffff712120824 */ /* 0x000fca00078e0215 */
[----:B------:R-:W-:-:S05]  /*33d0*/  @P0 LEA R18, R18, UR9, 0x3 ;  /* 0x0000000912120c11 */ /* 0x000fca000f8e18ff */
[----:B------:R-:W-:-:S05]  /*33e0*/  @P0 VIADD R19, R18, 0x48 ;  /* 0x0000004812130836 */ /* 0x000fca0000000000 */
[----:B------:R-:W-:-:S04]  /*33f0*/  @P0 PRMT R19, R12, 0x654, R19 ;  /* 0x000006540c130816 */ /* 0x000fc80000000013 */
[----:B------:R1:W-:Y:S01]  /*3400*/  @P0 SYNCS.ARRIVE.TRANS64.RED.A1T0 RZ, [R19+URZ], RZ ;  /* 0x000000ff13ff09a7 */ /* 0x0003e2000810043f */
[----:B------:R-:W-:-:S13]  /*3410*/  ISETP.GT.U32.AND P0, PT, R7, 0x1, PT ;  /* 0x000000010700780c */ /* 0x000fda0003f04070 */
[----:B-1----:R-:W-:Y:S05]  /*3420*/  @P0 BRA `(.L_x_37) ;  /* 0x0000000000040947 */ /* 0x002fea0003800000 */
[----:B------:R-:W-:Y:S01]  /*3430*/  BPT.TRAP 0x1 ;  /* 0x000000040000795c */ /* 0x000fe20000300000 */
.L_x_37:
[----:B------:R-:W-:Y:S01]  /*3440*/  SHF.L.U32 R18, R150, 0x1f, RZ ;  /* 0x0000001f96127819 */ /* 0x000fe200000006ff */
[----:B------:R-:W-:Y:S01]  /*3450*/  UIADD3 UR5, UR21, UR5, URZ ;  /* 0x0000000515057290 */ /* 0x000fe2000fffe03f */
[----:B------:R-:W1:Y:S01]  /*3460*/  LDC R29, c[0x0][0x288] ;  /* 0x0000a200ff1d7b82 */ /* 0x000e620000000800 */
[----:B------:R-:W-:Y:S01]  /*3470*/  UISETP.GE.U32.AND UP1, UPT, UR21, 0x9, UPT ;  /* 0x000000091500788c */ /* 0x000fe2000bf26070 */
[----:B------:R-:W-:Y:S01]  /*3480*/  IMAD.SHL.U32 R26, R16, 0x2, RZ ;  /* 0x00000002101a7824 */ /* 0x000fe200078e00ff */
[----:B------:R-:W-:Y:S02]  /*3490*/  UISETP.GT.U32.AND UP0, UPT, UR5, 0x8, UPT ;  /* 0x000000080500788c */ /* 0x000fe4000bf04070 */
[----:B------:R-:W-:Y:S02]  /*34a0*/  UIMAD.WIDE.U32 UR6, UR5, 0x38e38e39, URZ ;  /* 0x38e38e39050678a5 */ /* 0x000fe4000f8e003f */
[----:B------:R-:W-:Y:S01]  /*34b0*/  UISETP.LT.U32.AND UP0, UPT, UR21, 0x9, UP0 ;  /* 0x000000091500788c */ /* 0x000fe20008701070 */
[----:B------:R-:W4:Y:S01]  /*34c0*/  SYNCS.PHASECHK.TRANS64.TRYWAIT P0, [UR11+0x8], R18 ;  /* 0x00000812ff0075a7 */ /* 0x000f22000800014b */
[----:B------:R-:W-:Y:S01]  /*34d0*/  USHF.R.U32.HI UR6, URZ, 0x1, UR7 ;  /* 0x000000013f067899 */ /* 0x000fe20008011607 */
[----:B------:R-:W-:Y:S01]  /*34e0*/  SHF.R.S32.HI R27, RZ, 0x1f, R26 ;  /* 0x0000001fff1b7819 */ /* 0x000fe2000001141a */
[----:B------:R-:W-:-:S02]  /*34f0*/  USEL UR8, URZ, 0x1, !UP0 ;  /* 0x000000013f087887 */ /* 0x000fc4000c000000 */
[----:B------:R-:W-:Y:S02]  /*3500*/  UIMAD UR5, UR6, -0x9, UR5 ;  /* 0xfffffff7060578a4 */ /* 0x000fe4000f8e0205 */
[----:B------:R-:W-:-:S04]  /*3510*/  ULOP3.LUT UR4, UR4, UR8, URZ, 0x3c, !UPT ;  /* 0x0000000804047292 */ /* 0x000fc8000f8e3c3f */
[----:B------:R-:W-:Y:S01]  /*3520*/  @UP1 ULOP3.LUT UR4, UR4, 0x1, UR6, 0x78, !UPT ;  /* 0x0000000104041892 */ /* 0x000fe2000f8e7806 */
[----:B-1--4-:R-:W-:Y:S11]  /*3530*/  @!P0 BRA `(.L_x_39) ;  /* 0x0000006000c88947 */ /* 0x012ff60003800000 */
.L_x_202:
[----:B------:R-:W-:Y:S01]  /*3540*/  IMAD.SHL.U32 R28, R6, 0x40, RZ ;  /* 0x00000040061c7824 */ /* 0x000fe200078e00ff */
[----:B------:R-:W-:Y:S01]  /*3550*/  ULDC UR8, c[0x0][0x284] ;  /* 0x0000a10000087ab9 */ /* 0x000fe20000000800 */
[----:B------:R-:W-:Y:S01]  /*3560*/  IMAD.SHL.U32 R33, R5, 0x80, RZ ;  /* 0x0000008005217824 */ /* 0x000fe200078e00ff */
[----:B------:R-:W-:Y:S01]  /*3570*/  SHF.R.S32.HI R34, RZ, 0x1f, R4 ;  /* 0x0000001fff227819 */ /* 0x000fe20000011404 */
[----:B------:R-:W-:Y:S01]  /*3580*/  ULDC.64 UR6, c[0x0][0x5d0] ;  /* 0x0001740000067ab9 */ /* 0x000fe20000000a00 */
[----:B------:R-:W-:Y:S01]  /*3590*/  ISETP.GE.AND P0, PT, R28, UR8, PT ;  /* 0x000000081c007c0c */ /* 0x000fe2000bf06270 */
[----:B0-----:R-:W-:Y:S01]  /*35a0*/  IMAD.WIDE.U32 R18, R4, UR6, R26 ;  /* 0x0000000604127c25 */ /* 0x001fe2000f8e001a */
[----:B------:R-:W-:Y:S02]  /*35b0*/  SHF.R.S32.HI R32, RZ, 0x1f, R33 ;  /* 0x0000001fff207819 */ /* 0x000fe40000011421 */
[C---:B------:R-:W-:Y:S01]  /*35c0*/  ISETP.GE.OR P0, PT, R33.reuse, R29, P0 ;  /* 0x0000001d2100720c */ /* 0x040fe20000706670 */
[----:B------:R-:W-:Y:S01]  /*35d0*/  IMAD R5, R34, UR6, RZ ;  /* 0x0000000622057c24 */ /* 0x000fe2000f8e02ff */
[----:B------:R-:W-:-:S03]  /*35e0*/  IADD3 R18, P1, R33, R18, RZ ;  /* 0x0000001221127210 */ /* 0x000fc60007f3e0ff */
[----:B------:R-:W-:-:S05]  /*35f0*/  IMAD R5, R4, UR7, R5 ;  /* 0x0000000704057c24 */ /* 0x000fca000f8e0205 */
[----:B------:R-:W-:-:S03]  /*3600*/  IADD3.X R19, R32, R19, R5, P1, !PT ;  /* 0x0000001320137210 */ /* 0x000fc60000ffe405 */
[----:B------:R-:W-:Y:S05]  /*3610*/  @P0 BRA `(.L_x_40) ;  /* 0x0000004400b80947 */ /* 0x000fea0003800000 */
[----:B------:R-:W0:Y:S01]  /*3620*/  LDC.64 R30, c[0x0][0x5c8] ;  /* 0x00017200ff1e7b82 */ /* 0x000e220000000a00 */
[----:B------:R-:W-:Y:S01]  /*3630*/  IMAD.WIDE R24, R6, 0x40, R10 ;  /* 0x0000004006187825 */ /* 0x000fe200078e020a */
[----:B------:R-:W-:Y:S01]  /*3640*/  ULDC.64 UR6, c[0x0][0x5c0] ;  /* 0x0001700000067ab9 */ /* 0x000fe20000000a00 */
[----:B------:R-:W-:Y:S02]  /*3650*/  BSSY B0, `(.L_x_40) ;  /* 0x000046a000007945 */ /* 0x000fe40003800000 */
[----:B------:R-:W-:-:S04]  /*3660*/  IMAD R6, R16, -0x2, R29 ;  /* 0xfffffffe10067824 */ /* 0x000fc800078e021d */
[----:B------:R-:W-:Y:S02]  /*3670*/  IMAD.IADD R6, R6, 0x1, -R33 ;  /* 0x0000000106067824 */ /* 0x000fe400078e0a21 */
[-C--:B0-----:R-:W-:Y:S02]  /*3680*/  IMAD R5, R25, R30.reuse, RZ ;  /* 0x0000001e19057224 */ /* 0x081fe400078e02ff */
[----:B------:R-:W-:-:S04]  /*3690*/  IMAD.WIDE.U32 R18, R24, R30, R18 ;  /* 0x0000001e18127225 */ /* 0x000fc800078e0012 */
[----:B------:R-:W-:Y:S01]  /*36a0*/  IMAD R21, R24, R31, R5 ;  /* 0x0000001f18157224 */ /* 0x000fe200078e0205 */
[----:B------:R-:W-:Y:S02]  /*36b0*/  LEA R5, P0, R30, R18, 0x3 ;  /* 0x000000121e057211 */ /* 0x000fe400078018ff */
[----:B------:R-:W-:Y:S01]  /*36c0*/  IADD3 R20, P1, R18, UR6, RZ ;  /* 0x0000000612147c10 */ /* 0x000fe2000ff3e0ff */
[----:B------:R-:W-:Y:S01]  /*36d0*/  IMAD.IADD R21, R19, 0x1, R21 ;  /* 0x0000000113157824 */ /* 0x000fe200078e0215 */
[----:B------:R-:W-:-:S04]  /*36e0*/  IADD3 R18, P3, R5, UR6, RZ ;  /* 0x0000000605127c10 */ /* 0x000fc8000ff7e0ff */
[----:B------:R-:W-:Y:S01]  /*36f0*/  LEA.HI.X R5, R30, R21, R31, 0x3, P0 ;  /* 0x000000151e057211 */ /* 0x000fe200000f1c1f */
[----:B------:R-:W-:Y:S01]  /*3700*/  IMAD.IADD R30, R17, 0x1, -R28 ;  /* 0x00000001111e7824 */ /* 0x000fe200078e0a1c */
[----:B---3-5:R-:W-:Y:S02]  /*3710*/  FSETP.NEU.AND P0, PT, R15, RZ, PT ;  /* 0x000000ff0f00720b */ /* 0x028fe40003f0d000 */
[----:B------:R-:W-:Y:S02]  /*3720*/  IADD3.X R21, R21, UR7, RZ, P1, !PT ;  /* 0x0000000715157c10 */ /* 0x000fe40008ffe4ff */
[----:B------:R-:W-:-:S09]  /*3730*/  IADD3.X R19, R5, UR7, RZ, P3, !PT ;  /* 0x0000000705137c10 */ /* 0x000fd20009ffe4ff */
[----:B------:R-:W-:Y:S05]  /*3740*/  @!P0 BRA `(.L_x_41) ;  /* 0x0000003400608947 */ /* 0x000fea0003800000 */
[----:B------:R-:W-:Y:S01]  /*3750*/  ULDC.64 UR6, c[0x0][0x5b8] ;  /* 0x00016e0000067ab9 */ /* 0x000fe20000000a00 */
[----:B------:R-:W-:Y:S01]  /*3760*/  ULDC.64 UR16, c[0x0][0x5a8] ;  /* 0x00016a0000107ab9 */ /* 0x000fe20000000a00 */
[----:B------:R-:W-:Y:S01]  /*3770*/  IMAD.WIDE.U32 R26, R4, UR6, R26 ;  /* 0x00000006041a7c25 */ /* 0x000fe2000f8e001a */
[----:B------:R-:W-:Y:S01]  /*3780*/  BSSY B1, `(.L_x_42) ;  /* 0x0000010000017945 */ /* 0x000fe20003800000 */
[----:B------:R-:W-:Y:S02]  /*3790*/  PRMT R28, RZ, 0x7610, R28 ;  /* 0x00007610ff1c7816 */ /* 0x000fe4000000001c */
[----:B------:R-:W-:Y:S01]  /*37a0*/  IMAD R5, R34, UR6, RZ ;  /* 0x0000000622057c24 */ /* 0x000fe2000f8e02ff */
[----:B------:R-:W-:-:S03]  /*37b0*/  IADD3 R26, P0, R33, R26, RZ ;  /* 0x0000001a211a7210 */ /* 0x000fc60007f1e0ff */
[----:B------:R-:W-:Y:S01]  /*37c0*/  IMAD R5, R4, UR7, R5 ;  /* 0x0000000704057c24 */ /* 0x000fe2000f8e0205 */
[----:B------:R-:W-:Y:S02]  /*37d0*/  ULDC.64 UR6, c[0x0][0x5b0] ;  /* 0x00016c0000067ab9 */ /* 0x000fe40000000a00 */
[----:B------:R-:W-:Y:S02]  /*37e0*/  IMAD R29, R25, UR6, RZ ;  /* 0x00000006191d7c24 */ /* 0x000fe4000f8e02ff */
[----:B------:R-:W-:Y:S02]  /*37f0*/  IADD3.X R27, R32, R27, R5, P0, !PT ;  /* 0x0000001b201b7210 */ /* 0x000fe400007fe405 */
[----:B------:R-:W-:Y:S01]  /*3800*/  ISETP.GE.AND P0, PT, R30, 0x1, PT ;  /* 0x000000011e00780c */ /* 0x000fe20003f06270 */
[C---:B------:R-:W-:Y:S02]  /*3810*/  IMAD R29, R24.reuse, UR7, R29 ;  /* 0x00000007181d7c24 */ /* 0x040fe4000f8e021d */
[----:B------:R-:W-:Y:S01]  /*3820*/  IMAD.WIDE.U32 R4, R24, UR6, R26 ;  /* 0x0000000618047c25 */ /* 0x000fe2000f8e001a */
[----:B------:R-:W-:-:S02]  /*3830*/  ISETP.LT.OR P4, PT, R6, 0x1, !P0 ;  /* 0x000000010600780c */ /* 0x000fc40004781670 */
[----:B------:R-:W-:-:S04]  /*3840*/  IADD3 R4, P1, R4, UR16, RZ ;  /* 0x0000001004047c10 */ /* 0x000fc8000ff3e0ff */
[----:B------:R-:W-:-:S07]  /*3850*/  IADD3.X R5, R5, UR17, R29, P1, !PT ;  /* 0x0000001105057c10 */ /* 0x000fce0008ffe41d */
[----:B------:R-:W-:Y:S05]  /*3860*/  @P4 BRA `(.L_x_43) ;  /* 0x0000000000044947 */ /* 0x000fea0003800000 */
[----:B------:R0:W5:Y:S02]  /*3870*/  LDG.E.U8 R28, desc[UR14][R4.64] ;  /* 0x0000000e041c7981 */ /* 0x000164000c1e1100 */
.L_x_43:
[----:B------:R-:W-:Y:S05]  /*3880*/  BSYNC B1 ;  /* 0x0000000000017941 */ /* 0x000fea0003800000 */
.L_x_42:
[----:B-----5:R-:W-:Y:S01]  /*3890*/  LOP3.LUT R28, R28, 0xff, RZ, 0xc0, !PT ;  /* 0x000000ff1c1c7812 */ /* 0x020fe200078ec0ff */
[----:B------:R-:W-:Y:S01]  /*38a0*/  BSSY B1, `(.L_x_44) ;  /* 0x000000b000017945 */ /* 0x000fe20003800000 */
[----:B------:R-:W-:Y:S02]  /*38b0*/  ISETP.LT.OR P3, PT, R6, 0x2, !P0 ;  /* 0x000000020600780c */ /* 0x000fe40004761670 */
[----:B------:R-:W-:-:S05]  /*38c0*/  F2FP.F16.E5M2.UNPACK_B R28, R28 ;  /* 0x0000001cff1c723e */ /* 0x000fca00020004ff */
[----:B------:R-:W-:-:S05]  /*38d0*/  HADD2.F32 R28, -RZ, R28.H0_H0 ;  /* 0x2000001cff1c7230 */ /* 0x000fca0000004100 */
[----:B------:R-:W-:-:S04]  /*38e0*/  FMUL R28, R28, R15 ;  /* 0x0000000f1c1c7220 */ /* 0x000fc80000400000 */
[----:B--2---:R-:W-:-:S05]  /*38f0*/  FFMA R28, R151, R14, R28 ;  /* 0x0000000e971c7223 */ /* 0x004fca000000001c */
[----:B------:R-:W-:Y:S02]  /*3900*/  F2FP.SATFINITE.E5M2.F32.PACK_AB_MERGE_C R29, RZ, R28, RZ ;  /* 0x0000001cff1d723e */ /* 0x000fe400048060ff */
[----:B------:R-:W-:-:S03]  /*3910*/  PRMT R28, RZ, 0x7610, R28 ;  /* 0x00007610ff1c7816 */ /* 0x000fc6000000001c */
[----:B------:R1:W-:Y:S01]  /*3920*/  @!P4 STG.E.U8 desc[UR14][R20.64], R29 ;  /* 0x0000001d1400c986 */ /* 0x0003e2000c10110e */
[----:B------:R-:W-:Y:S05]  /*3930*/  @P3 BRA `(.L_x_45) ;  /* 0x0000000000043947 */ /* 0x000fea0003800000 */
[----:B------:R2:W5:Y:S02]  /*3940*/  LDG.E.U8 R28, desc[UR14][R4.64+0x1] ;  /* 0x0000010e041c7981 */ /* 0x000564000c1e1100 */
.L_x_45:
[----:B------:R-:W-:Y:S05]  /*3950*/  BSYNC B1 ;  /* 0x0000000000017941 */ /* 0x000fea0003800000 */
.L_x_44:
[----:B-----5:R-:W-:Y:S01]  /*3960*/  LOP3.LUT R28, R28, 0xff, RZ, 0xc0, !PT ;  /* 0x000000ff1c1c7812 */ /* 0x020fe200078ec0ff */
[----:B------:R-:W-:Y:S01]  /*3970*/  BSSY B1, `(.L_x_46) ;  /* 0x0000013000017945 */ /* 0x000fe20003800000 */
[----:B-1----:R-:W-:Y:S02]  /*3980*/  IADD3 R29, P1, R24, 0x8, RZ ;  /* 0x00000008181d7810 */ /* 0x002fe40007f3e0ff */
[----:B------:R-:W-:-:S03]  /*3990*/  F2FP.F16.E5M2.UNPACK_B R28, R28 ;  /* 0x0000001cff1c723e */ /* 0x000fc600020004ff */
[----:B------:R-:W-:Y:S01]  /*39a0*/  IMAD.X R24, RZ, RZ, R25, P1 ;  /* 0x000000ffff187224 */ /* 0x000fe200008e0619 */
[----:B------:R-:W-:Y:S01]  /*39b0*/  ISETP.GE.AND P1, PT, R30, 0x9, PT ;  /* 0x000000091e00780c */ /* 0x000fe20003f26270 */
[----:B------:R-:W-:Y:S02]  /*39c0*/  HADD2.F32 R28, -RZ, R28.H0_H0 ;  /* 0x2000001cff1c7230 */ /* 0x000fe40000004100 */
[----:B------:R-:W-:Y:S01]  /*39d0*/  IMAD R24, R24, UR6, RZ ;  /* 0x0000000618187c24 */ /* 0x000fe2000f8e02ff */
[----:B------:R-:W-:Y:S01]  /*39e0*/  ISETP.LT.OR P5, PT, R6, 0x1, !P1 ;  /* 0x000000010600780c */ /* 0x000fe20004fa1670 */
[----:B------:R-:W-:-:S04]  /*39f0*/  IMAD.WIDE.U32 R26, R29, UR6, R26 ;  /* 0x000000061d1a7c25 */ /* 0x000fc8000f8e001a */
[----:B------:R-:W-:Y:S01]  /*3a00*/  FMUL R25, R28, R15 ;  /* 0x0000000f1c197220 */ /* 0x000fe20000400000 */
[----:B------:R-:W-:-:S03]  /*3a10*/  IMAD R29, R29, UR7, R24 ;  /* 0x000000071d1d7c24 */ /* 0x000fc6000f8e0218 */
[----:B------:R-:W-:Y:S01]  /*3a20*/  FFMA R25, R146, R14, R25 ;  /* 0x0000000e92197223 */ /* 0x000fe20000000019 */
[----:B------:R-:W-:Y:S02]  /*3a30*/  IADD3 R24, P4, R26, UR16, RZ ;  /* 0x000000101a187c10 */ /* 0x000fe4000ff9e0ff */
[----:B------:R-:W-:Y:S02]  /*3a40*/  PRMT R26, RZ, 0x7610, R26 ;  /* 0x00007610ff1a7816 */ /* 0x000fe4000000001a */
[----:B------:R-:W-:Y:S02]  /*3a50*/  F2FP.SATFINITE.E5M2.F32.PACK_AB_MERGE_C R31, RZ, R25, RZ ;  /* 0x00000019ff1f723e */ /* 0x000fe400048060ff */
[----:B------:R-:W-:-:S03]  /*3a60*/  IADD3.X R25, R27, UR17, R29, P4, !PT ;  /* 0x000000111b197c10 */ /* 0x000fc6000a7fe41d */
[----:B------:R1:W-:Y:S01]  /*3a70*/  @!P3 STG.E.U8 desc[UR14][R20.64+0x1], R31 ;  /* 0x0000011f1400b986 */ /* 0x0003e2000c10110e */
[----:B------:R-:W-:Y:S05]  /*3a80*/  @P5 BRA `(.L_x_47) ;  /* 0x0000000000045947 */ /* 0x000fea0003800000 */
[----:B------:R3:W5:Y:S02]  /*3a90*/  LDG.E.U8 R26, desc[UR14][R24.64] ;  /* 0x0000000e181a7981 */ /* 0x000764000c1e1100 */
.L_x_47:
[----:B------:R-:W-:Y:S05]  /*3aa0*/  BSYNC B1 ;  /* 0x0000000000017941 */ /* 0x000fea0003800000 */
.L_x_46:
[----:B-----5:R-:W-:Y:S01]  /*3ab0*/  LOP3.LUT R26, R26, 0xff, RZ, 0xc0, !PT ;  /* 0x000000ff1a1a7812 */ /* 0x020fe200078ec0ff */
[----:B------:R-:W-:Y:S01]  /*3ac0*/  BSSY B1, `(.L_x_48) ;  /* 0x000000b000017945 */ /* 0x000fe20003800000 */
[----:B------:R-:W-:Y:S02]  /*3ad0*/  ISETP.LT.OR P3, PT, R6, 0x2, !P1 ;  /* 0x000000020600780c */ /* 0x000fe40004f61670 */
[----:B------:R-:W-:-:S05]  /*3ae0*/  F2FP.F16.E5M2.UNPACK_B R26, R26 ;  /* 0x0000001aff1a723e */ /* 0x000fca00020004ff */
[----:B------:R-:W-:-:S05]  /*3af0*/  HADD2.F32 R26, -RZ, R26.H0_H0 ;  /* 0x2000001aff1a7230 */ /* 0x000fca0000004100 */
[----:B------:R-:W-:-:S04]  /*3b00*/  FMUL R26, R26, R15 ;  /* 0x0000000f1a1a7220 */ /* 0x000fc80000400000 */
[----:B------:R-:W-:-:S05]  /*3b10*/  FFMA R26, R149, R14, R26 ;  /* 0x0000000e951a7223 */ /* 0x000fca000000001a */
[----:B------:R-:W-:Y:S02]  /*3b20*/  F2FP.SATFINITE.E5M2.F32.PACK_AB_MERGE_C R27, RZ, R26, RZ ;  /* 0x0000001aff1b723e */ /* 0x000fe400048060ff */
[----:B------:R-:W-:-:S03]  /*3b30*/  PRMT R26, RZ, 0x7610, R26 ;  /* 0x00007610ff1a7816 */ /* 0x000fc6000000001a */
[----:B------:R4:W-:Y:S01]  /*3b40*/  @!P5 STG.E.U8 desc[UR14][R18.64], R27 ;  /* 0x0000001b1200d986 */ /* 0x0009e2000c10110e */
[----:B------:R-:W-:Y:S05]  /*3b50*/  @P3 BRA `(.L_x_49) ;  /* 0x0000000000043947 */ /* 0x000fea0003800000 */
[----:B------:R0:W5:Y:S02]  /*3b60*/  LDG.E.U8 R26, desc[UR14][R24.64+0x1] ;  /* 0x0000010e181a7981 */ /* 0x000164000c1e1100 */
.L_x_49:
[----:B------:R-:W-:Y:S05]  /*3b70*/  BSYNC B1 ;  /* 0x0000000000017941 */ /* 0x000fea0003800000 */
.L_x_48:
[----:B-----5:R-:W-:Y:S01]  /*3b80*/  LOP3.LUT R26, R26, 0xff, RZ, 0xc0, !PT ;  /* 0x000000ff1a1a7812 */ /* 0x020fe200078ec0ff */
[----:B------:R-:W-:Y:S01]  /*3b90*/  BSSY B1, `(.L_x_50) ;  /* 0x000000b000017945 */ /* 0x000fe20003800000 */
[----:B------:R-:W-:Y:S02]  /*3ba0*/  ISETP.LT.OR P4, PT, R6, 0x9, !P0 ;  /* 0x000000090600780c */ /* 0x000fe40004781670 */
[----:B------:R-:W-:-:S05]  /*3bb0*/  F2FP.F16.E5M2.UNPACK_B R26, R26 ;  /* 0x0000001aff1a723e */ /* 0x000fca00020004ff */
[----:B------:R-:W-:-:S05]  /*3bc0*/  HADD2.F32 R26, -RZ, R26.H0_H0 ;  /* 0x2000001aff1a7230 */ /* 0x000fca0000004100 */
[----:B----4-:R-:W-:Y:S01]  /*3bd0*/  FMUL R27, R26, R15 ;  /* 0x0000000f1a1b7220 */ /* 0x010fe20000400000 */
[----:B------:R-:W-:-:S03]  /*3be0*/  PRMT R26, RZ, 0x7610, R26 ;  /* 0x00007610ff1a7816 */ /* 0x000fc6000000001a */
[----:B------:R-:W-:-:S05]  /*3bf0*/  FFMA R27, R144, R14, R27 ;  /* 0x0000000e901b7223 */ /* 0x000fca000000001b */
[----:B------:R-:W-:-:S05]  /*3c00*/  F2FP.SATFINITE.E5M2.F32.PACK_AB_MERGE_C R27, RZ, R27, RZ ;  /* 0x0000001bff1b723e */ /* 0x000fca00048060ff */
[----:B------:R4:W-:Y:S01]  /*3c10*/  @!P3 STG.E.U8 desc[UR14][R18.64+0x1], R27 ;  /* 0x0000011b1200b986 */ /* 0x0009e2000c10110e */
[----:B------:R-:W-:Y:S05]  /*3c20*/  @P4 BRA `(.L_x_51) ;  /* 0x0000000000044947 */ /* 0x000fea0003800000 */
[----:B------:R0:W5:Y:S02]  /*3c30*/  LDG.E.U8 R26, desc[UR14][R4.64+0x8] ;  /* 0x0000080e041a7981 */ /* 0x000164000c1e1100 */
.L_x_51:
[----:B------:R-:W-:Y:S05]  /*3c40*/  BSYNC B1 ;  /* 0x0000000000017941 */ /* 0x000fea0003800000 */
.L_x_50:
[----:B-----5:R-:W-:Y:S01]  /*3c50*/  LOP3.LUT R26, R26, 0xff, RZ, 0xc0, !PT ;  /* 0x000000ff1a1a7812 */ /* 0x020fe200078ec0ff */
[----:B------:R-:W-:Y:S01]  /*3c60*/  BSSY B1, `(.L_x_52) ;  /* 0x000000b000017945 */ /* 0x000fe20003800000 */
[----:B------:R-:W-:Y:S02]  /*3c70*/  ISETP.LT.OR P3, PT, R6, 0xa, !P0 ;  /* 0x0000000a0600780c */ /* 0x000fe40004761670 */
[----:B------:R-:W-:-:S05]  /*3c80*/  F2FP.F16.E5M2.UNPACK_B R26, R26 ;  /* 0x0000001aff1a723e */ /* 0x000fca00020004ff */
[----:B------:R-:W-:-:S05]  /*3c90*/  HADD2.F32 R26, -RZ, R26.H0_H0 ;  /* 0x2000001aff1a7230 */ /* 0x000fca0000004100 */
[----:B------:R-:W-:-:S04]  /*3ca0*/  FMUL R26, R26, R15 ;  /* 0x0000000f1a1a7220 */ /* 0x000fc80000400000 */
[----:B------:R-:W-:-:S05]  /*3cb0*/  FFMA R26, R147, R14, R26 ;  /* 0x0000000e931a7223 */ /* 0x000fca000000001a */
[----:B----4-:R-:W-:Y:S02]  /*3cc0*/  F2FP.SATFINITE.E5M2.F32.PACK_AB_MERGE_C R27, RZ, R26, RZ ;  /* 0x0000001aff1b723e */ /* 0x010fe400048060ff */
[----:B------:R-:W-:-:S03]  /*3cd0*/  PRMT R26, RZ, 0x7610, R26 ;  /* 0x00007610ff1a7816 */ /* 0x000fc6000000001a */
[----:B------:R4:W-:Y:S01]  /*3ce0*/  @!P4 STG.E.U8 desc[UR14][R20.64+0x8], R27 ;  /* 0x0000081b1400c986 */ /* 0x0009e2000c10110e */
[----:B------:R-:W-:Y:S05]  /*3cf0*/  @P3 BRA `(.L_x_53) ;  /* 0x0000000000043947 */ /* 0x000fea0003800000 */
[----:B------:R0:W5:Y:S02]  /*3d00*/  LDG.E.U8 R26, desc[UR14][R4.64+0x9] ;  /* 0x0000090e041a7981 */ /* 0x000164000c1e1100 */
.L_x_53:
[----:B------:R-:W-:Y:S05]  /*3d10*/  BSYNC B1 ;  /* 0x0000000000017941 */ /* 0x000fea0003800000 */
.L_x_52:
        /* <DEDUP_REMOVED lines=12> */
.L_x_55:
[----:B------:R-:W-:Y:S05]  /*3de0*/  BSYNC B1 ;  /* 0x0000000000017941 */ /* 0x000fea0003800000 */
.L_x_54:
        /* <DEDUP_REMOVED lines=12> */
.L_x_57:
[----:B------:R-:W-:Y:S05]  /*3eb0*/  BSYNC B1 ;  /* 0x0000000000017941 */ /* 0x000fea0003800000 */
.L_x_56:
        /* <DEDUP_REMOVED lines=12> */
.L_x_59:
[----:B------:R-:W-:Y:S05]  /*3f80*/  BSYNC B1 ;  /* 0x0000000000017941 */ /* 0x000fea0003800000 */
.L_x_58:
        /* <DEDUP_REMOVED lines=12> */
.L_x_61:
[----:B------:R-:W-:Y:S05]  /*4050*/  BSYNC B1 ;  /* 0x0000000000017941 */ /* 0x000fea0003800000 */
.L_x_60:
        /* <DEDUP_REMOVED lines=12> */
.L_x_63:
[----:B------:R-:W-:Y:S05]  /*4120*/  BSYNC B1 ;  /* 0x0000000000017941 */ /* 0x000fea0003800000 */
.L_x_62:
        /* <DEDUP_REMOVED lines=12> */
.L_x_65:
[----:B------:R-:W-:Y:S05]  /*41f0*/  BSYNC B1 ;  /* 0x0000000000017941 */ /* 0x000fea0003800000 */
.L_x_64:
        /* <DEDUP_REMOVED lines=12> */
.L_x_67:
[----:B------:R-:W-:Y:S05]  /*42c0*/  BSYNC B1 ;  /* 0x0000000000017941 */ /* 0x000fea0003800000 */
.L_x_66:
        /* <DEDUP_REMOVED lines=12> */
.L_x_69:
[----:B------:R-:W-:Y:S05]  /*4390*/  BSYNC B1 ;  /* 0x0000000000017941 */ /* 0x000fea0003800000 */
.L_x_68:
        /* <DEDUP_REMOVED lines=12> */
.L_x_71:
[----:B------:R-:W-:Y:S05]  /*4460*/  BSYNC B1 ;  /* 0x0000000000017941 */ /* 0x000fea0003800000 */
.L_x_70:
        /* <DEDUP_REMOVED lines=12> */
.L_x_73:
[----:B------:R-:W-:Y:S05]  /*4530*/  BSYNC B1 ;  /* 0x0000000000017941 */ /* 0x000fea0003800000 */
.L_x_72:
        /* <DEDUP_REMOVED lines=12> */
.L_x_75:
[----:B------:R-:W-:Y:S05]  /*4600*/  BSYNC B1 ;  /* 0x0000000000017941 */ /* 0x000fea0003800000 */
.L_x_74:
        /* <DEDUP_REMOVED lines=12> */
.L_x_77:
[----:B------:R-:W-:Y:S05]  /*46d0*/  BSYNC B1 ;  /* 0x0000000000017941 */ /* 0x000fea0003800000 */
.L_x_76:
        /* <DEDUP_REMOVED lines=12> */
.L_x_79:
[----:B------:R-:W-:Y:S05]  /*47a0*/  BSYNC B1 ;  /* 0x0000000000017941 */ /* 0x000fea0003800000 */
.L_x_78:
        /* <DEDUP_REMOVED lines=12> */
.L_x_81:
[----:B------:R-:W-:Y:S05]  /*4870*/  BSYNC B1 ;  /* 0x0000000000017941 */ /* 0x000fea0003800000 */
.L_x_80:
        /* <DEDUP_REMOVED lines=12> */
.L_x_83:
[----:B------:R-:W-:Y:S05]  /*4940*/  BSYNC B1 ;  /* 0x0000000000017941 */ /* 0x000fea0003800000 */
.L_x_82:
        /* <DEDUP_REMOVED lines=12> */
.L_x_85:
[----:B------:R-:W-:Y:S05]  /*4a10*/  BSYNC B1 ;  /* 0x0000000000017941 */ /* 0x000fea0003800000 */
.L_x_84:
        /* <DEDUP_REMOVED lines=12> */
.L_x_87:
[----:B------:R-:W-:Y:S05]  /*4ae0*/  BSYNC B1 ;  /* 0x0000000000017941 */ /* 0x000fea0003800000 */
.L_x_86:
        /* <DEDUP_REMOVED lines=12> */
.L_x_89:
[----:B------:R-:W-:Y:S05]  /*4bb0*/  BSYNC B1 ;  /* 0x0000000000017941 */ /* 0x000fea0003800000 */
.L_x_88:
        /* <DEDUP_REMOVED lines=12> */
.L_x_91:
[----:B------:R-:W-:Y:S05]  /*4c80*/  BSYNC B1 ;  /* 0x0000000000017941 */ /* 0x000fea0003800000 */
.L_x_90:
        /* <DEDUP_REMOVED lines=12> */
.L_x_93:
[----:B------:R-:W-:Y:S05]  /*4d50*/  BSYNC B1 ;  /* 0x0000000000017941 */ /* 0x000fea0003800000 */
.L_x_92:
        /* <DEDUP_REMOVED lines=12> */
.L_x_95:
[----:B------:R-:W-:Y:S05]  /*4e20*/  BSYNC B1 ;  /* 0x0000000000017941 */ /* 0x000fea0003800000 */
.L_x_94:
        /* <DEDUP_REMOVED lines=12> */
.L_x_97:
[----:B------:R-:W-:Y:S05]  /*4ef0*/  BSYNC B1 ;  /* 0x0000000000017941 */ /* 0x000fea0003800000 */
.L_x_96:
        /* <DEDUP_REMOVED lines=12> */
.L_x_99:
[----:B------:R-:W-:Y:S05]  /*4fc0*/  BSYNC B1 ;  /* 0x0000000000017941 */ /* 0x000fea0003800000 */
.L_x_98:
        /* <DEDUP_REMOVED lines=12> */
.L_x_101:
[----:B------:R-:W-:Y:S05]  /*5090*/  BSYNC B1 ;  /* 0x0000000000017941 */ /* 0x000fea0003800000 */
.L_x_100:
        /* <DEDUP_REMOVED lines=12> */
.L_x_103:
[----:B------:R-:W-:Y:S05]  /*5160*/  BSYNC B1 ;  /* 0x0000000000017941 */ /* 0x000fea0003800000 */
.L_x_102:
        /* <DEDUP_REMOVED lines=12> */
.L_x_105:
[----:B------:R-:W-:Y:S05]  /*5230*/  BSYNC B1 ;  /* 0x0000000000017941 */ /* 0x000fea0003800000 */
.L_x_104:
        /* <DEDUP_REMOVED lines=12> */
.L_x_107:
[----:B------:R-:W-:Y:S05]  /*5300*/  BSYNC B1 ;  /* 0x0000000000017941 */ /* 0x000fea0003800000 */
.L_x_106:
        /* <DEDUP_REMOVED lines=12> */
.L_x_109:
[----:B------:R-:W-:Y:S05]  /*53d0*/  BSYNC B1 ;  /* 0x0000000000017941 */ /* 0x000fea0003800000 */
.L_x_108:
        /* <DEDUP_REMOVED lines=12> */
.L_x_111:
[----:B------:R-:W-:Y:S05]  /*54a0*/  BSYNC B1 ;  /* 0x0000000000017941 */ /* 0x000fea0003800000 */
.L_x_110:
        /* <DEDUP_REMOVED lines=12> */
.L_x_113:
[----:B------:R-:W-:Y:S05]  /*5570*/  BSYNC B1 ;  /* 0x0000000000017941 */ /* 0x000fea0003800000 */
.L_x_112:
        /* <DEDUP_REMOVED lines=12> */
.L_x_115:
[----:B------:R-:W-:Y:S05]  /*5640*/  BSYNC B1 ;  /* 0x0000000000017941 */ /* 0x000fea0003800000 */
.L_x_114:
        /* <DEDUP_REMOVED lines=12> */
.L_x_117:
[----:B------:R-:W-:Y:S05]  /*5710*/  BSYNC B1 ;  /* 0x0000000000017941 */ /* 0x000fea0003800000 */
.L_x_116:
        /* <DEDUP_REMOVED lines=12> */
.L_x_119:
[----:B------:R-:W-:Y:S05]  /*57e0*/  BSYNC B1 ;  /* 0x0000000000017941 */ /* 0x000fea0003800000 */
.L_x_118:
        /* <DEDUP_REMOVED lines=12> */
.L_x_121:
[----:B------:R-:W-:Y:S05]  /*58b0*/  BSYNC B1 ;  /* 0x0000000000017941 */ /* 0x000fea0003800000 */
.L_x_120:
        /* <DEDUP_REMOVED lines=12> */
.L_x_123:
[----:B------:R-:W-:Y:S05]  /*5980*/  BSYNC B1 ;  /* 0x0000000000017941 */ /* 0x000fea0003800000 */
.L_x_122:
        /* <DEDUP_REMOVED lines=12> */
.L_x_125:
[----:B------:R-:W-:Y:S05]  /*5a50*/  BSYNC B1 ;  /* 0x0000000000017941 */ /* 0x000fea0003800000 */
.L_x_124:
        /* <DEDUP_REMOVED lines=12> */
.L_x_127:
[----:B------:R-:W-:Y:S05]  /*5b20*/  BSYNC B1 ;  /* 0x0000000000017941 */ /* 0x000fea0003800000 */
.L_x_126:
        /* <DEDUP_REMOVED lines=12> */
.L_x_129:
[----:B------:R-:W-:Y:S05]  /*5bf0*/  BSYNC B1 ;  /* 0x0000000000017941 */ /* 0x000fea0003800000 */
.L_x_128:
        /* <DEDUP_REMOVED lines=12> */
.L_x_131:
[----:B------:R-:W-:Y:S05]  /*5cc0*/  BSYNC B1 ;  /* 0x0000000000017941 */ /* 0x000fea0003800000 */
.L_x_130:
        /* <DEDUP_REMOVED lines=12> */
.L_x_133:
[----:B------:R-:W-:Y:S05]  /*5d90*/  BSYNC B1 ;  /* 0x0000000000017941 */ /* 0x000fea0003800000 */
.L_x_132:
        /* <DEDUP_REMOVED lines=12> */
.L_x_135:
[----:B------:R-:W-:Y:S05]  /*5e60*/  BSYNC B1 ;  /* 0x0000000000017941 */ /* 0x000fea0003800000 */
.L_x_134:
        /* <DEDUP_REMOVED lines=12> */
.L_x_137:
[----:B------:R-:W-:Y:S05]  /*5f30*/  BSYNC B1 ;  /* 0x0000000000017941 */ /* 0x000fea0003800000 */
.L_x_136:
        /* <DEDUP_REMOVED lines=12> */
.L_x_139:
[----:B------:R-:W-:Y:S05]  /*6000*/  BSYNC B1 ;  /* 0x0000000000017941 */ /* 0x000fea0003800000 */
.L_x_138:
        /* <DEDUP_REMOVED lines=12> */
.L_x_141:
[----:B------:R-:W-:Y:S05]  /*60d0*/  BSYNC B1 ;  /* 0x0000000000017941 */ /* 0x000fea0003800000 */
.L_x_140:
        /* <DEDUP_REMOVED lines=12> */
.L_x_143:
[----:B------:R-:W-:Y:S05]  /*61a0*/  BSYNC B1 ;  /* 0x0000000000017941 */ /* 0x000fea0003800000 */
.L_x_142:
        /* <DEDUP_REMOVED lines=12> */
.L_x_145:
[----:B------:R-:W-:Y:S05]  /*6270*/  BSYNC B1 ;  /* 0x0000000000017941 */ /* 0x000fea0003800000 */
.L_x_144:
        /* <DEDUP_REMOVED lines=12> */
.L_x_147:
[----:B------:R-:W-:Y:S05]  /*6340*/  BSYNC B1 ;  /* 0x0000000000017941 */ /* 0x000fea0003800000 */
.L_x_146:
        /* <DEDUP_REMOVED lines=12> */
.L_x_149:
[----:B------:R-:W-:Y:S05]  /*6410*/  BSYNC B1 ;  /* 0x0000000000017941 */ /* 0x000fea0003800000 */
.L_x_148:
        /* <DEDUP_REMOVED lines=12> */
.L_x_151:
[----:B------:R-:W-:Y:S05]  /*64e0*/  BSYNC B1 ;  /* 0x0000000000017941 */ /* 0x000fea0003800000 */
.L_x_150:
        /* <DEDUP_REMOVED lines=12> */
.L_x_153:
[----:B------:R-:W-:Y:S05]  /*65b0*/  BSYNC B1 ;  /* 0x0000000000017941 */ /* 0x000fea0003800000 */
.L_x_152:
        /* <DEDUP_REMOVED lines=12> */
.L_x_155:
[----:B------:R-:W-:Y:S05]  /*6680*/  BSYNC B1 ;  /* 0x0000000000017941 */ /* 0x000fea0003800000 */
.L_x_154:
        /* <DEDUP_REMOVED lines=12> */
.L_x_157:
[----:B------:R-:W-:Y:S05]  /*6750*/  BSYNC B1 ;  /* 0x0000000000017941 */ /* 0x000fea0003800000 */
.L_x_156:
        /* <DEDUP_REMOVED lines=12> */
.L_x_159:
[----:B------:R-:W-:Y:S05]  /*6820*/  BSYNC B1 ;  /* 0x0000000000017941 */ /* 0x000fea0003800000 */
.L_x_158:
        /* <DEDUP_REMOVED lines=12> */
.L_x_161:
[----:B------:R-:W-:Y:S05]  /*68f0*/  BSYNC B1 ;  /* 0x0000000000017941 */ /* 0x000fea0003800000 */
.L_x_160:
        /* <DEDUP_REMOVED lines=12> */
.L_x_163:
[----:B------:R-:W-:Y:S05]  /*69c0*/  BSYNC B1 ;  /* 0x0000000000017941 */ /* 0x000fea0003800000 */
.L_x_162:
[----:B-----5:R-:W-:Y:S01]  /*69d0*/  LOP3.LUT R26, R26, 0xff, RZ, 0xc0, !PT ;  /* 0x000000ff1a1a7812 */ /* 0x020fe200078ec0ff */
[----:B------:R-:W-:Y:S01]  /*69e0*/  BSSY B1, `(.L_x_164) ;  /* 0x000000b000017945 */ /* 0x000fe20003800000 */
[----:B------:R-:W-:Y:S02]  /*69f0*/  ISETP.LT.OR P0, PT, R6, 0x7a, !P0 ;  /* 0x0000007a0600780c */ /* 0x000fe40004701670 */
[----:B------:R-:W-:-:S05]  /*6a00*/  F2FP.F16.E5M2.UNPACK_B R26, R26 ;  /* 0x0000001aff1a723e */ /* 0x000fca00020004ff */
[----:B------:R-:W-:-:S05]  /*6a10*/  HADD2.F32 R26, -RZ, R26.H0_H0 ;  /* 0x2000001aff1a7230 */ /* 0x000fca0000004100 */
[----:B------:R-:W-:-:S04]  /*6a20*/  FMUL R26, R26, R15 ;  /* 0x0000000f1a1a7220 */ /* 0x000fc80000400000 */
[----:B------:R-:W-:Y:S01]  /*6a30*/  FFMA R26, R23, R14, R26 ;  /* 0x0000000e171a7223 */ /* 0x000fe2000000001a */
[----:B------:R-:W-:-:S04]  /*6a40*/  PRMT R23, RZ, 0x7610, R23 ;  /* 0x00007610ff177816 */ /* 0x000fc80000000017 */
[----:B----4-:R-:W-:-:S05]  /*6a50*/  F2FP.SATFINITE.E5M2.F32.PACK_AB_MERGE_C R27, RZ, R26, RZ ;  /* 0x0000001aff1b723e */ /* 0x010fca00048060ff */
[----:B------:R4:W-:Y:S01]  /*6a60*/  @!P4 STG.E.U8 desc[UR14][R20.64+0x78], R27 ;  /* 0x0000781b1400c986 */ /* 0x0009e2000c10110e */
[----:B------:R-:W-:Y:S05]  /*6a70*/  @P0 BRA `(.L_x_165) ;  /* 0x0000000000040947 */ /* 0x000fea0003800000 */
[----:B------:R0:W5:Y:S02]  /*6a80*/  LDG.E.U8 R23, desc[UR14][R4.64+0x79] ;  /* 0x0000790e04177981 */ /* 0x000164000c1e1100 */
.L_x_165:
[----:B------:R-:W-:Y:S05]  /*6a90*/  BSYNC B1 ;  /* 0x0000000000017941 */ /* 0x000fea0003800000 */
.L_x_164:
[----:B-----5:R-:W-:Y:S01]  /*6aa0*/  LOP3.LUT R23, R23, 0xff, RZ, 0xc0, !PT ;  /* 0x000000ff17177812 */ /* 0x020fe200078ec0ff */
[----:B------:R-:W-:Y:S01]  /*6ab0*/  BSSY B1, `(.L_x_166) ;  /* 0x000000b000017945 */ /* 0x000fe20003800000 */
[----:B------:R-:W-:Y:S02]  /*6ac0*/  ISETP.LT.OR P3, PT, R6, 0x79, !P1 ;  /* 0x000000790600780c */ /* 0x000fe40004f61670 */
[----:B------:R-:W-:-:S05]  /*6ad0*/  F2FP.F16.E5M2.UNPACK_B R23, R23 ;  /* 0x00000017ff17723e */ /* 0x000fca00020004ff */
[----:B0-2---:R-:W-:-:S05]  /*6ae0*/  HADD2.F32 R4, -RZ, R23.H0_H0 ;  /* 0x20000017ff047230 */ /* 0x005fca0000004100 */
[----:B------:R-:W-:Y:S01]  /*6af0*/  FMUL R5, R4, R15 ;  /* 0x0000000f04057220 */ /* 0x000fe20000400000 */
[----:B------:R-:W-:-:S03]  /*6b00*/  PRMT R4, RZ, 0x7610, R4 ;  /* 0x00007610ff047816 */ /* 0x000fc60000000004 */
[----:B------:R-:W-:-:S05]  /*6b10*/  FFMA R5, R22, R14, R5 ;  /* 0x0000000e16057223 */ /* 0x000fca0000000005 */
[----:B------:R-:W-:-:S05]  /*6b20*/  F2FP.SATFINITE.E5M2.F32.PACK_AB_MERGE_C R5, RZ, R5, RZ ;  /* 0x00000005ff05723e */ /* 0x000fca00048060ff */
[----:B------:R0:W-:Y:S01]  /*6b30*/  @!P0 STG.E.U8 desc[UR14][R20.64+0x79], R5 ;  /* 0x0000790514008986 */ /* 0x0001e2000c10110e */
[----:B------:R-:W-:Y:S05]  /*6b40*/  @P3 BRA `(.L_x_167) ;  /* 0x0000000000043947 */ /* 0x000fea0003800000 */
[----:B------:R2:W5:Y:S02]  /*6b50*/  LDG.E.U8 R4, desc[UR14][R24.64+0x78] ;  /* 0x0000780e18047981 */ /* 0x000564000c1e1100 */
.L_x_167:
[----:B------:R-:W-:Y:S05]  /*6b60*/  BSYNC B1 ;  /* 0x0000000000017941 */ /* 0x000fea0003800000 */
.L_x_166:
[----:B-----5:R-:W-:Y:S01]  /*6b70*/  LOP3.LUT R4, R4, 0xff, RZ, 0xc0, !PT ;  /* 0x000000ff04047812 */ /* 0x020fe200078ec0ff */
[----:B------:R-:W-:Y:S01]  /*6b80*/  BSSY B1, `(.L_x_168) ;  /* 0x000000b000017945 */ /* 0x000fe20003800000 */
[----:B------:R-:W-:Y:S02]  /*6b90*/  ISETP.LT.OR P1, PT, R6, 0x7a, !P1 ;  /* 0x0000007a0600780c */ /* 0x000fe40004f21670 */
[----:B------:R-:W-:-:S05]  /*6ba0*/  F2FP.F16.E5M2.UNPACK_B R4, R4 ;  /* 0x00000004ff04723e */ /* 0x000fca00020004ff */
[----:B------:R-:W-:-:S05]  /*6bb0*/  HADD2.F32 R4, -RZ, R4.H0_H0 ;  /* 0x20000004ff047230 */ /* 0x000fca0000004100 */
[----:B------:R-:W-:-:S04]  /*6bc0*/  FMUL R4, R4, R15 ;  /* 0x0000000f04047220 */ /* 0x000fc80000400000 */
[----:B------:R-:W-:-:S05]  /*6bd0*/  FFMA R4, R89, R14, R4 ;  /* 0x0000000e59047223 */ /* 0x000fca0000000004 */
[----:B0-----:R-:W-:Y:S02]  /*6be0*/  F2FP.SATFINITE.E5M2.F32.PACK_AB_MERGE_C R5, RZ, R4, RZ ;  /* 0x00000004ff05723e */ /* 0x001fe400048060ff */
[----:B------:R-:W-:-:S03]  /*6bf0*/  PRMT R4, RZ, 0x7610, R4 ;  /* 0x00007610ff047816 */ /* 0x000fc60000000004 */
[----:B------:R0:W-:Y:S01]  /*6c00*/  @!P3 STG.E.U8 desc[UR14][R18.64+0x78], R5 ;  /* 0x000078051200b986 */ /* 0x0001e2000c10110e */
[----:B------:R-:W-:Y:S05]  /*6c10*/  @P1 BRA `(.L_x_169) ;  /* 0x0000000000041947 */ /* 0x000fea0003800000 */
[----:B------:R0:W5:Y:S02]  /*6c20*/  LDG.E.U8 R4, desc[UR14][R24.64+0x79] ;  /* 0x0000790e18047981 */ /* 0x000164000c1e1100 */
.L_x_169:
[----:B------:R-:W-:Y:S05]  /*6c30*/  BSYNC B1 ;  /* 0x0000000000017941 */ /* 0x000fea0003800000 */
.L_x_168:
[----:B------:R-:W-:Y:S05]  /*6c40*/  @P1 BRA `(.L_x_170) ;  /* 0x0000001000281947 */ /* 0x000fea0003800000 */
[----:B-----5:R-:W-:-:S04]  /*6c50*/  LOP3.LUT R4, R4, 0xff, RZ, 0xc0, !PT ;  /* 0x000000ff04047812 */ /* 0x020fc800078ec0ff */
[----:B------:R-:W-:-:S05]  /*6c60*/  F2FP.F16.E5M2.UNPACK_B R4, R4 ;  /* 0x00000004ff04723e */ /* 0x000fca00020004ff */
[----:B------:R-:W-:-:S05]  /*6c70*/  HADD2.F32 R4, -RZ, R4.H0_H0 ;  /* 0x20000004ff047230 */ /* 0x000fca0000004100 */
[----:B0-----:R-:W-:-:S04]  /*6c80*/  FMUL R5, R4, R15 ;  /* 0x0000000f04057220 */ /* 0x001fc80000400000 */
[----:B------:R-:W-:-:S05]  /*6c90*/  FFMA R5, R88, R14, R5 ;  /* 0x0000000e58057223 */ /* 0x000fca0000000005 */
[----:B------:R-:W-:-:S05]  /*6ca0*/  F2FP.SATFINITE.E5M2.F32.PACK_AB_MERGE_C R5, RZ, R5, RZ ;  /* 0x00000005ff05723e */ /* 0x000fca00048060ff */
[----:B------:R0:W-:Y:S01]  /*6cb0*/  STG.E.U8 desc[UR14][R18.64+0x79], R5 ;  /* 0x0000790512007986 */ /* 0x0001e2000c10110e */
[----:B------:R-:W-:Y:S05]  /*6cc0*/  BRA `(.L_x_170) ;  /* 0x0000001000087947 */ /* 0x000fea0003800000 */
.L_x_41:
[----:B------:R-:W-:Y:S01]  /*6cd0*/  ISETP.GE.AND P1, PT, R30, 0x1, PT ;  /* 0x000000011e00780c */ /* 0x000fe20003f26270 */
[-C--:B--2---:R-:W-:Y:S01]  /*6ce0*/  FMUL R151, R151, R14.reuse ;  /* 0x0000000e97977220 */ /* 0x084fe20000400000 */
[-C--:B------:R-:W-:Y:S01]  /*6cf0*/  FMUL R146, R146, R14.reuse ;  /* 0x0000000e92927220 */ /* 0x080fe20000400000 */
[----:B------:R-:W-:Y:S01]  /*6d00*/  ISETP.GE.AND P0, PT, R30, 0x9, PT ;  /* 0x000000091e00780c */ /* 0x000fe20003f06270 */
[-C--:B------:R-:W-:Y:S01]  /*6d10*/  FMUL R149, R149, R14.reuse ;  /* 0x0000000e95957220 */ /* 0x080fe20000400000 */
[----:B------:R-:W-:Y:S01]  /*6d20*/  ISETP.LT.OR P4, PT, R6, 0x1, !P1 ;  /* 0x000000010600780c */ /* 0x000fe20004f81670 */
[-C--:B------:R-:W-:Y:S01]  /*6d30*/  FMUL R144, R144, R14.reuse ;  /* 0x0000000e90907220 */ /* 0x080fe20000400000 */
[----:B------:R-:W-:Y:S01]  /*6d40*/  ISETP.LT.OR P5, PT, R6, 0x2, !P1 ;  /* 0x000000020600780c */ /* 0x000fe20004fa1670 */
[-C--:B------:R-:W-:Y:S01]  /*6d50*/  FMUL R147, R147, R14.reuse ;  /* 0x0000000e93937220 */ /* 0x080fe20000400000 */
[----:B------:R-:W-:Y:S01]  /*6d60*/  F2FP.SATFINITE.E5M2.F32.PACK_AB_MERGE_C R151, RZ, R151, RZ ;  /* 0x00000097ff97723e */ /* 0x000fe200048060ff */
[----:B------:R-:W-:Y:S01]  /*6d70*/  FMUL R142, R142, R14 ;  /* 0x0000000e8e8e7220 */ /* 0x000fe20000400000 */
[----:B------:R-:W-:Y:S01]  /*6d80*/  F2FP.SATFINITE.E5M2.F32.PACK_AB_MERGE_C R5, RZ, R146, RZ ;  /* 0x00000092ff05723e */ /* 0x000fe200048060ff */
[-C--:B------:R-:W-:Y:S01]  /*6d90*/  FMUL R145, R145, R14.reuse ;  /* 0x0000000e91917220 */ /* 0x080fe20000400000 */
[----:B------:R-:W-:Y:S01]  /*6da0*/  ISETP.LT.OR P3, PT, R6, 0x1, !P0 ;  /* 0x000000010600780c */ /* 0x000fe20004761670 */
[-C--:B------:R-:W-:Y:S01]  /*6db0*/  FMUL R140, R140, R14.reuse ;  /* 0x0000000e8c8c7220 */ /* 0x080fe20000400000 */
[C---:B------:R-:W-:Y:S01]  /*6dc0*/  ISETP.LT.OR P6, PT, R6.reuse, 0xa, !P1 ;  /* 0x0000000a0600780c */ /* 0x040fe20004fc1670 */
[-C--:B------:R-:W-:Y:S01]  /*6dd0*/  FMUL R143, R143, R14.reuse ;  /* 0x0000000e8f8f7220 */ /* 0x080fe20000400000 */
[----:B------:R-:W-:Y:S01]  /*6de0*/  F2FP.SATFINITE.E5M2.F32.PACK_AB_MERGE_C R149, RZ, R149, RZ ;  /* 0x00000095ff95723e */ /* 0x000fe200048060ff */
[----:B------:R-:W-:Y:S01]  /*6df0*/  @!P4 STG.E.U8 desc[UR14][R20.64], R151 ;  /* 0x000000971400c986 */ /* 0x000fe2000c10110e */
[----:B------:R-:W-:Y:S01]  /*6e00*/  ISETP.LT.OR P4, PT, R6, 0x2, !P0 ;  /* 0x000000020600780c */ /* 0x000fe20004781670 */
[----:B------:R-:W-:Y:S01]  /*6e10*/  FMUL R138, R138, R14 ;  /* 0x0000000e8a8a7220 */ /* 0x000fe20000400000 */
[----:B------:R-:W-:Y:S01]  /*6e20*/  F2FP.SATFINITE.E5M2.F32.PACK_AB_MERGE_C R25, RZ, R144, RZ ;  /* 0x00000090ff19723e */ /* 0x000fe200048060ff */
[----:B------:R0:W-:Y:S01]  /*6e30*/  @!P5 STG.E.U8 desc[UR14][R20.64+0x1], R5 ;  /* 0x000001051400d986 */ /* 0x0001e2000c10110e */
[C---:B------:R-:W-:Y:S01]  /*6e40*/  ISETP.LT.OR P5, PT, R6.reuse, 0x9, !P1 ;  /* 0x000000090600780c */ /* 0x040fe20004fa1670 */
[-C--:B------:R-:W-:Y:S01]  /*6e50*/  FMUL R141, R141, R14.reuse ;  /* 0x0000000e8d8d7220 */ /* 0x080fe20000400000 */
[----:B------:R-:W-:Y:S01]  /*6e60*/  F2FP.SATFINITE.E5M2.F32.PACK_AB_MERGE_C R147, RZ, R147, RZ ;  /* 0x00000093ff93723e */ /* 0x000fe200048060ff */
[----:B------:R-:W-:Y:S01]  /*6e70*/  @!P3 STG.E.U8 desc[UR14][R18.64], R149 ;  /* 0x000000951200b986 */ /* 0x000fe2000c10110e */
[----:B------:R-:W-:Y:S01]  /*6e80*/  ISETP.LT.OR P3, PT, R6, 0x9, !P0 ;  /* 0x000000090600780c */ /* 0x000fe20004761670 */
[-C--:B------:R-:W-:Y:S01]  /*6e90*/  FMUL R136, R136, R14.reuse ;  /* 0x0000000e88887220 */ /* 0x080fe20000400000 */
[----:B------:R-:W-:Y:S01]  /*6ea0*/  F2FP.SATFINITE.E5M2.F32.PACK_AB_MERGE_C R145, RZ, R145, RZ ;  /* 0x00000091ff91723e */ /* 0x000fe200048060ff */
[-C--:B------:R-:W-:Y:S01]  /*6eb0*/  FMUL R139, R139, R14.reuse ;  /* 0x0000000e8b8b7220 */ /* 0x080fe20000400000 */
[----:B------:R-:W-:Y:S01]  /*6ec0*/  F2FP.SATFINITE.E5M2.F32.PACK_AB_MERGE_C R143, RZ, R143, RZ ;  /* 0x0000008fff8f723e */ /* 0x000fe200048060ff */
[----:B------:R1:W-:Y:S01]  /*6ed0*/  @!P4 STG.E.U8 desc[UR14][R18.64+0x1], R25 ;  /* 0x000001191200c986 */ /* 0x0003e2000c10110e */
[----:B------:R-:W-:Y:S01]  /*6ee0*/  ISETP.LT.OR P4, PT, R6, 0xa, !P0 ;  /* 0x0000000a0600780c */ /* 0x000fe20004781670 */
[----:B------:R-:W-:Y:S01]  /*6ef0*/  FMUL R134, R134, R14 ;  /* 0x0000000e86867220 */ /* 0x000fe20000400000 */
[----:B0-----:R-:W-:Y:S01]  /*6f00*/  F2FP.SATFINITE.E5M2.F32.PACK_AB_MERGE_C R5, RZ, R142, RZ ;  /* 0x0000008eff05723e */ /* 0x001fe200048060ff */
[----:B------:R-:W-:Y:S01]  /*6f10*/  @!P5 STG.E.U8 desc[UR14][R20.64+0x8], R147 ;  /* 0x000008931400d986 */ /* 0x000fe2000c10110e */
[C---:B------:R-:W-:Y:S01]  /*6f20*/  ISETP.LT.OR P5, PT, R6.reuse, 0x11, !P1 ;  /* 0x000000110600780c */ /* 0x040fe20004fa1670 */
[-C--:B------:R-:W-:Y:S01]  /*6f30*/  FMUL R137, R137, R14.reuse ;  /* 0x0000000e89897220 */ /* 0x080fe20000400000 */
[----:B------:R-:W-:Y:S01]  /*6f40*/  F2FP.SATFINITE.E5M2.F32.PACK_AB_MERGE_C R141, RZ, R141, RZ ;  /* 0x0000008dff8d723e */ /* 0x000fe200048060ff */
[----:B------:R0:W-:Y:S01]  /*6f50*/  @!P6 STG.E.U8 desc[UR14][R20.64+0x9], R5 ;  /* 0x000009051400e986 */ /* 0x0001e2000c10110e */
[----:B------:R-:W-:Y:S01]  /*6f60*/  ISETP.LT.OR P6, PT, R6, 0x12, !P1 ;  /* 0x000000120600780c */ /* 0x000fe20004fc1670 */
[----:B------:R-:W-:Y:S01]  /*6f70*/  FMUL R132, R132, R14 ;  /* 0x0000000e84847220 */ /* 0x000fe20000400000 */
[----:B------:R-:W-:Y:S01]  /*6f80*/  F2FP.SATFINITE.E5M2.F32.PACK_AB_MERGE_C R139, RZ, R139, RZ ;  /* 0x0000008bff8b723e */ /* 0x000fe200048060ff */
[----:B------:R-:W-:Y:S01]  /*6f90*/  @!P3 STG.E.U8 desc[UR14][R18.64+0x8], R145 ;  /* 0x000008911200b986 */ /* 0x000fe2000c10110e */
[----:B-1----:R-:W-:Y:S01]  /*6fa0*/  F2FP.SATFINITE.E5M2.F32.PACK_AB_MERGE_C R25, RZ, R140, RZ ;  /* 0x0000008cff19723e */ /* 0x002fe200048060ff */
[-C--:B------:R-:W-:Y:S01]  /*6fb0*/  FMUL R135, R135, R14.reuse ;  /* 0x0000000e87877220 */ /* 0x080fe20000400000 */
[----:B------:R-:W-:Y:S01]  /*6fc0*/  ISETP.LT.OR P3, PT, R6, 0x11, !P0 ;  /* 0x000000110600780c */ /* 0x000fe20004761670 */
[-C--:B------:R-:W-:Y:S01]  /*6fd0*/  FMUL R130, R130, R14.reuse ;  /* 0x0000000e82827220 */ /* 0x080fe20000400000 */
[----:B------:R-:W-:Y:S01]  /*6fe0*/  F2FP.SATFINITE.E5M2.F32.PACK_AB_MERGE_C R137, RZ, R137, RZ ;  /* 0x00000089ff89723e */ /* 0x000fe200048060ff */
[----:B------:R1:W-:Y:S01]  /*6ff0*/  @!P4 STG.E.U8 desc[UR14][R18.64+0x9], R25 ;  /* 0x000009191200c986 */ /* 0x0003e2000c10110e */
[C---:B------:R-:W-:Y:S01]  /*7000*/  ISETP.LT.OR P4, PT, R6.reuse, 0x12, !P0 ;  /* 0x000000120600780c */ /* 0x040fe20004781670 */
[----:B------:R-:W-:Y:S01]  /*7010*/  FMUL R133, R133, R14 ;  /* 0x0000000e85857220 */ /* 0x000fe20000400000 */
[----:B0-----:R-:W-:Y:S01]  /*7020*/  F2FP.SATFINITE.E5M2.F32.PACK_AB_MERGE_C R5, RZ, R138, RZ ;  /* 0x0000008aff05723e */ /* 0x001fe200048060ff */
[----:B------:R-:W-:Y:S01]  /*7030*/  @!P5 STG.E.U8 desc[UR14][R20.64+0x10], R143 ;  /* 0x0000108f1400d986 */ /* 0x000fe2000c10110e */
[----:B------:R-:W-:Y:S01]  /*7040*/  ISETP.LT.OR P5, PT, R6, 0x19, !P1 ;  /* 0x000000190600780c */ /* 0x000fe20004fa1670 */
[-C--:B------:R-:W-:Y:S01]  /*7050*/  FMUL R128, R128, R14.reuse ;  /* 0x0000000e80807220 */ /* 0x080fe20000400000 */
[----:B------:R-:W-:Y:S01]  /*7060*/  F2FP.SATFINITE.E5M2.F32.PACK_AB_MERGE_C R135, RZ, R135, RZ ;  /* 0x00000087ff87723e */ /* 0x000fe200048060ff */
[----:B------:R0:W-:Y:S01]  /*7070*/  @!P6 STG.E.U8 desc[UR14][R20.64+0x11], R5 ;  /* 0x000011051400e986 */ /* 0x0001e2000c10110e */
[----:B------:R-:W-:Y:S01]  /*7080*/  ISETP.LT.OR P6, PT, R6, 0x1a, !P1 ;  /* 0x0000001a0600780c */ /* 0x000fe20004fc1670 */
[-C--:B------:R-:W-:Y:S01]  /*7090*/  FMUL R131, R131, R14.reuse ;  /* 0x0000000e83837220 */ /* 0x080fe20000400000 */
[----:B------:R-:W-:Y:S01]  /*70a0*/  FMUL R126, R126, R14 ;  /* 0x0000000e7e7e7220 */ /* 0x000fe20000400000 */
[----:B-1----:R-:W-:Y:S01]  /*70b0*/  F2FP.SATFINITE.E5M2.F32.PACK_AB_MERGE_C R25, RZ, R136, RZ ;  /* 0x00000088ff19723e */ /* 0x002fe200048060ff */
[----:B------:R-:W-:Y:S01]  /*70c0*/  @!P3 STG.E.U8 desc[UR14][R18.64+0x10], R141 ;  /* 0x0000108d1200b986 */ /* 0x000fe2000c10110e */
[C---:B------:R-:W-:Y:S01]  /*70d0*/  ISETP.LT.OR P3, PT, R6.reuse, 0x19, !P0 ;  /* 0x000000190600780c */ /* 0x040fe20004761670 */
        /* <DEDUP_REMOVED lines=37> */
[-C--:B------:R-:W-:Y:S01]  /*7330*/  FMUL R114, R114, R14.reuse ;  /* 0x0000000e72727220 */ /* 0x080fe20000400000 */
        /* <DEDUP_REMOVED lines=81> */
[C---:B------:R-:W-:Y:S01]  /*7850*/  ISETP.LT.OR P6, PT, R6.reuse, 0x52, !P1 ;  /* 0x000000520600780c */ /* 0x040fe20004fc1670 */
        /* <DEDUP_REMOVED lines=22> */
[----:B------:R-:W-:-:S02]  /*79c0*/  ISETP.LT.OR P3, PT, R6, 0x59, !P0 ;  /* 0x000000590600780c */ /* 0x000fc40004761670 */
[----:B------:R-:W-:Y:S01]  /*79d0*/  F2FP.SATFINITE.E5M2.F32.PACK_AB_MERGE_C R93, RZ, R93, RZ ;  /* 0x0000005dff5d723e */ /* 0x000fe200048060ff */
[----:B------:R1:W-:Y:S01]  /*79e0*/  @!P4 STG.E.U8 desc[UR14][R18.64+0x51], R25 ;  /* 0x000051191200c986 */ /* 0x0003e2000c10110e */
[C---:B------:R-:W-:Y:S02]  /*79f0*/  ISETP.LT.OR P4, PT, R6.reuse, 0x5a, !P0 ;  /* 0x0000005a0600780c */ /* 0x040fe40004781670 */
[----:B0-----:R-:W-:Y:S01]  /*7a00*/  F2FP.SATFINITE.E5M2.F32.PACK_AB_MERGE_C R5, RZ, R102, RZ ;  /* 0x00000066ff05723e */ /* 0x001fe200048060ff */
[----:B------:R-:W-:Y:S01]  /*7a10*/  @!P5 STG.E.U8 desc[UR14][R20.64+0x58], R107 ;  /* 0x0000586b1400d986 */ /* 0x000fe2000c10110e */
[C---:B------:R-:W-:Y:S02]  /*7a20*/  ISETP.LT.OR P5, PT, R6.reuse, 0x61, !P1 ;  /* 0x000000610600780c */ /* 0x040fe40004fa1670 */
[----:B------:R-:W-:Y:S01]  /*7a30*/  F2FP.SATFINITE.E5M2.F32.PACK_AB_MERGE_C R23, RZ, R23, RZ ;  /* 0x00000017ff17723e */ /* 0x000fe200048060ff */
[----:B------:R0:W-:Y:S01]  /*7a40*/  @!P6 STG.E.U8 desc[UR14][R20.64+0x59], R5 ;  /* 0x000059051400e986 */ /* 0x0001e2000c10110e */
[----:B------:R-:W-:-:S02]  /*7a50*/  ISETP.LT.OR P6, PT, R6, 0x62, !P1 ;  /* 0x000000620600780c */ /* 0x000fc40004fc1670 */
[----:B------:R-:W-:Y:S01]  /*7a60*/  F2FP.SATFINITE.E5M2.F32.PACK_AB_MERGE_C R89, RZ, R89, RZ ;  /* 0x00000059ff59723e */ /* 0x000fe200048060ff */
[----:B------:R-:W-:Y:S01]  /*7a70*/  @!P3 STG.E.U8 desc[UR14][R18.64+0x58], R105 ;  /* 0x000058691200b986 */ /* 0x000fe2000c10110e */
[----:B-1----:R-:W-:Y:S02]  /*7a80*/  F2FP.SATFINITE.E5M2.F32.PACK_AB_MERGE_C R25, RZ, R100, RZ ;  /* 0x00000064ff19723e */ /* 0x002fe400048060ff */
[C---:B------:R-:W-:Y:S02]  /*7a90*/  ISETP.LT.OR P3, PT, R6.reuse, 0x61, !P0 ;  /* 0x000000610600780c */ /* 0x040fe40004761670 */
[----:B------:R-:W-:Y:S01]  /*7aa0*/  F2FP.SATFINITE.E5M2.F32.PACK_AB_MERGE_C R27, RZ, R88, RZ ;  /* 0x00000058ff1b723e */ /* 0x000fe200048060ff */
[----:B------:R1:W-:Y:S01]  /*7ab0*/  @!P4 STG.E.U8 desc[UR14][R18.64+0x59], R25 ;  /* 0x000059191200c986 */ /* 0x0003e2000c10110e */
[C---:B------:R-:W-:Y:S02]  /*7ac0*/  ISETP.LT.OR P4, PT, R6.reuse, 0x62, !P0 ;  /* 0x000000620600780c */ /* 0x040fe40004781670 */
[----:B0-----:R-:W-:Y:S01]  /*7ad0*/  F2FP.SATFINITE.E5M2.F32.PACK_AB_MERGE_C R5, RZ, R98, RZ ;  /* 0x00000062ff05723e */ /* 0x001fe200048060ff */
[----:B------:R-:W-:Y:S01]  /*7ae0*/  @!P5 STG.E.U8 desc[UR14][R20.64+0x60], R101 ;  /* 0x000060651400d986 */ /* 0x000fe2000c10110e */
[----:B------:R-:W-:-:S03]  /*7af0*/  ISETP.LT.OR P5, PT, R6, 0x69, !P1 ;  /* 0x000000690600780c */ /* 0x000fc60004fa1670 */
[----:B------:R0:W-:Y:S01]  /*7b00*/  @!P6 STG.E.U8 desc[UR14][R20.64+0x61], R5 ;  /* 0x000061051400e986 */ /* 0x0001e2000c10110e */
[C---:B------:R-:W-:Y:S02]  /*7b10*/  ISETP.LT.OR P6, PT, R6.reuse, 0x6a, !P1 ;  /* 0x0000006a0600780c */ /* 0x040fe40004fc1670 */
[----:B-1----:R-:W-:Y:S01]  /*7b20*/  F2FP.SATFINITE.E5M2.F32.PACK_AB_MERGE_C R25, RZ, R96, RZ ;  /* 0x00000060ff19723e */ /* 0x002fe200048060ff */
[----:B------:R-:W-:Y:S01]  /*7b30*/  @!P3 STG.E.U8 desc[UR14][R18.64+0x60], R103 ;  /* 0x000060671200b986 */ /* 0x000fe2000c10110e */
[----:B------:R-:W-:-:S03]  /*7b40*/  ISETP.LT.OR P3, PT, R6, 0x69, !P0 ;  /* 0x000000690600780c */ /* 0x000fc60004761670 */
        /* <DEDUP_REMOVED lines=12> */
[C---:B------:R-:W-:Y:S01]  /*7c10*/  ISETP.LT.OR P1, PT, R6.reuse, 0x7a, !P1 ;  /* 0x0000007a0600780c */ /* 0x040fe20004f21670 */
[----:B------:R2:W-:Y:S01]  /*7c20*/  @!P5 STG.E.U8 desc[UR14][R20.64+0x70], R95 ;  /* 0x0000705f1400d986 */ /* 0x0005e2000c10110e */
[C---:B------:R-:W-:Y:S02]  /*7c30*/  ISETP.LT.OR P5, PT, R6.reuse, 0x72, !P0 ;  /* 0x000000720600780c */ /* 0x040fe400047a1670 */
[----:B0-----:R-:W-:Y:S01]  /*7c40*/  F2FP.SATFINITE.E5M2.F32.PACK_AB_MERGE_C R5, RZ, R90, RZ ;  /* 0x0000005aff05723e */ /* 0x001fe200048060ff */
[----:B------:R2:W-:Y:S01]  /*7c50*/  @!P6 STG.E.U8 desc[UR14][R20.64+0x71], R91 ;  /* 0x0000715b1400e986 */ /* 0x0005e2000c10110e */
[C---:B------:R-:W-:Y:S02]  /*7c60*/  ISETP.LT.OR P6, PT, R6.reuse, 0x79, !P0 ;  /* 0x000000790600780c */ /* 0x040fe400047c1670 */
[----:B------:R-:W-:Y:S01]  /*7c70*/  ISETP.LT.OR P0, PT, R6, 0x7a, !P0 ;  /* 0x0000007a0600780c */ /* 0x000fe20004701670 */
[----:B------:R2:W-:Y:S01]  /*7c80*/  @!P3 STG.E.U8 desc[UR14][R18.64+0x70], R93 ;  /* 0x0000705d1200b986 */ /* 0x0005e2000c10110e */
[----:B-1----:R-:W-:-:S05]  /*7c90*/  F2FP.SATFINITE.E5M2.F32.PACK_AB_MERGE_C R25, RZ, R22, RZ ;  /* 0x00000016ff19723e */ /* 0x002fca00048060ff */
[----:B------:R2:W-:Y:S04]  /*7ca0*/  @!P5 STG.E.U8 desc[UR14][R18.64+0x71], R5 ;  /* 0x000071051200d986 */ /* 0x0005e8000c10110e */
[----:B------:R2:W-:Y:S04]  /*7cb0*/  @!P4 STG.E.U8 desc[UR14][R20.64+0x78], R23 ;  /* 0x000078171400c986 */ /* 0x0005e8000c10110e */
[----:B------:R2:W-:Y:S04]  /*7cc0*/  @!P1 STG.E.U8 desc[UR14][R20.64+0x79], R25 ;  /* 0x0000791914009986 */ /* 0x0005e8000c10110e */
[----:B------:R2:W-:Y:S04]  /*7cd0*/  @!P6 STG.E.U8 desc[UR14][R18.64+0x78], R89 ;  /* 0x000078591200e986 */ /* 0x0005e8000c10110e */
[----:B------:R2:W-:Y:S02]  /*7ce0*/  @!P0 STG.E.U8 desc[UR14][R18.64+0x79], R27 ;  /* 0x0000791b12008986 */ /* 0x0005e4000c10110e */
.L_x_170:
[----:B------:R-:W-:Y:S05]  /*7cf0*/  BSYNC B0 ;  /* 0x0000000000007941 */ /* 0x000fea0003800000 */
.L_x_40:
[C---:B------:R-:W-:Y:S01]  /*7d00*/  LEA R2, P0, R8.reuse, R2, 0x1 ;  /* 0x0000000208027211 */ /* 0x040fe200078008ff */
[----:B------:R-:W-:Y:S01]  /*7d10*/  ULDC.64 UR6, c[0x0][0x650] ;  /* 0x0001940000067ab9 */ /* 0x000fe20000000a00 */
[----:B-----5:R-:W-:Y:S01]  /*7d20*/  IMAD.U32 R4, RZ, RZ, UR12 ;  /* 0x0000000cff047e24 */ /* 0x020fe2000f8e00ff */
[----:B0-2---:R-:W-:Y:S01]  /*7d30*/  PRMT R18, RZ, 0x7610, R18 ;  /* 0x00007610ff127816 */ /* 0x005fe20000000012 */
[----:B------:R-:W-:Y:S01]  /*7d40*/  IMAD.MOV.U32 R6, RZ, RZ, -0x1 ;  /* 0xffffffffff067424 */ /* 0x000fe200078e00ff */
[----:B------:R-:W-:Y:S01]  /*7d50*/  LEA.HI.X R3, R8, R3, R0, 0x1, P0 ;  /* 0x0000000308037211 */ /* 0x000fe200000f0c00 */
[----:B------:R0:W-:Y:S01]  /*7d60*/  SYNCS.ARRIVE.TRANS64.A1T0 RZ, [R4+UR22], RZ ;  /* 0x000000ff04ff79a7 */ /* 0x0001e20008100016 */
[----:B------:R-:W-:Y:S01]  /*7d70*/  ISETP.GE.U32.AND P0, PT, R2, UR6, PT ;  /* 0x0000000602007c0c */ /* 0x000fe2000bf06070 */
[----:B------:R-:W-:-:S03]  /*7d80*/  IMAD.MOV.U32 R5, RZ, RZ, -0x1 ;  /* 0xffffffffff057424 */ /* 0x000fc600078e00ff */
[----:B------:R-:W-:Y:S01]  /*7d90*/  ISETP.GE.U32.AND.EX P0, PT, R3, UR7, PT, P0 ;  /* 0x0000000703007c0c */ /* 0x000fe2000bf06100 */
[----:B0-----:R-:W-:-:S12]  /*7da0*/  IMAD.MOV.U32 R4, RZ, RZ, -0x1 ;  /* 0xffffffffff047424 */ /* 0x001fd800078e00ff */
[----:B------:R-:W-:Y:S05]  /*7db0*/  @P0 BRA `(.L_x_171) ;  /* 0x0000000400600947 */ /* 0x000fea0003800000 */
[----:B------:R-:W0:Y:S01]  /*7dc0*/  S2R R28, SR_CTAID.X ;  /* 0x00000000001c7919 */ /* 0x000e220000002500 */
[----:B------:R-:W2:Y:S01]  /*7dd0*/  LDC.64 R22, c[0x0][0x628] ;  /* 0x00018a00ff167b82 */ /* 0x000ea20000000a00 */
[----:B------:R-:W-:Y:S01]  /*7de0*/  ULDC UR6, c[0x0][0x150] ;  /* 0x0000540000067ab9 */ /* 0x000fe20000000800 */
[----:B-1--4-:R-:W-:Y:S01]  /*7df0*/  IMAD.MOV.U32 R20, RZ, RZ, R2 ;  /* 0x000000ffff147224 */ /* 0x012fe200078e0002 */
[----:B------:R-:W1:Y:S01]  /*7e00*/  S2R R30, SR_CTAID.Y ;  /* 0x00000000001e7919 */ /* 0x000e620000002600 */
[----:B------:R-:W-:-:S04]  /*7e10*/  IMAD.MOV.U32 R21, RZ, RZ, R3 ;  /* 0x000000ffff157224 */ /* 0x000fc800078e0003 */
[----:B------:R-:W4:Y:S08]  /*7e20*/  LDC R31, c[0x0][0x144] ;  /* 0x00005100ff1f7b82 */ /* 0x000f300000000800 */
[----:B------:R-:W1:Y:S08]  /*7e30*/  LDC R6, c[0x0][0x630] ;  /* 0x00018c00ff067b82 */ /* 0x000e700000000800 */
[----:B------:R-:W1:Y:S01]  /*7e40*/  LDC.64 R26, c[0x0][0x620] ;  /* 0x00018800ff1a7b82 */ /* 0x000e620000000a00 */
[----:B--2---:R-:W-:-:S04]  /*7e50*/  ISETP.NE.U32.AND P0, PT, R22, RZ, PT ;  /* 0x000000ff1600720c */ /* 0x004fc80003f05070 */
[----:B------:R-:W-:Y:S02]  /*7e60*/  ISETP.NE.AND.EX P0, PT, R23, RZ, PT, P0 ;  /* 0x000000ff1700720c */ /* 0x000fe40003f05300 */
[----:B0-----:R-:W-:-:S05]  /*7e70*/  I2FP.F32.U32 R4, R28 ;  /* 0x0000001c00047245 */ /* 0x001fca0000201000 */
[----:B------:R-:W-:-:S04]  /*7e80*/  FMUL R4, R4, UR6 ;  /* 0x0000000604047c20 */ /* 0x000fc80008400000 */
[----:B------:R0:W2:Y:S02]  /*7e90*/  F2I.U32.TRUNC.NTZ R29, R4 ;  /* 0x00000004001d7305 */ /* 0x0000a4000020f000 */
[----:B----4-:R-:W-:Y:S05]  /*7ea0*/  @!P0 BRA `(.L_x_172) ;  /* 0x0000000000288947 */ /* 0x010fea0003800000 */
[----:B------:R-:W4:Y:S02]  /*7eb0*/  LDC R5, c[0x0][0x634] ;  /* 0x00018d00ff057b82 */ /* 0x000f240000000800 */
[----:B----4-:R-:W-:-:S05]  /*7ec0*/  IADD3 R21, P0, R2, R5, RZ ;  /* 0x0000000502157210 */ /* 0x010fca0007f1e0ff */
[----:B---3--:R-:W-:-:S04]  /*7ed0*/  IMAD.X R25, RZ, RZ, R3, P0 ;  /* 0x000000ffff197224 */ /* 0x008fc800000e0603 */
[----:B0-----:R-:W-:-:S04]  /*7ee0*/  IMAD.WIDE.U32 R4, R25, R22, RZ ;  /* 0x0000001619047225 */ /* 0x001fc800078e00ff */
[----:B------:R-:W-:-:S04]  /*7ef0*/  IMAD.WIDE.U32 R18, P0, R21, R23, R4 ;  /* 0x0000001715127225 */ /* 0x000fc80007800004 */
[----:B------:R-:W-:-:S04]  /*7f00*/  IMAD.WIDE.U32 R4, R21, R22, RZ ;  /* 0x0000001615047225 */ /* 0x000fc800078e00ff */
[----:B------:R-:W-:Y:S01]  /*7f10*/  IMAD.X R21, RZ, RZ, RZ, P0 ;  /* 0x000000ffff157224 */ /* 0x000fe200000e06ff */
[----:B------:R-:W-:Y:S01]  /*7f20*/  IADD3 RZ, P0, R5, R18, RZ ;  /* 0x0000001205ff7210 */ /* 0x000fe20007f1e0ff */
[----:B------:R-:W-:-:S04]  /*7f30*/  IMAD.MOV.U32 R20, RZ, RZ, R19 ;  /* 0x000000ffff147224 */ /* 0x000fc800078e0013 */
[----:B------:R-:W-:-:S08]  /*7f40*/  IMAD.WIDE.U32.X R20, R25, R23, R20, P0 ;  /* 0x0000001719147225 */ /* 0x000fd000000e0414 */
.L_x_172:
[-CC-:B-1-3--:R-:W-:Y:S01]  /*7f50*/  SHF.R.U64 R24, R20, R6.reuse, R21.reuse ;  /* 0x0000000614187219 */ /* 0x18afe20000001215 */
[----:B------:R-:W1:Y:S01]  /*7f60*/  LDC.64 R34, c[0x0][0x640] ;  /* 0x00019000ff227b82 */ /* 0x000e620000000a00 */
[----:B0-----:R-:W-:Y:S01]  /*7f70*/  SHF.R.U32.HI R4, RZ, R6, R21 ;  /* 0x00000006ff047219 */ /* 0x001fe20000011615 */
[----:B--2---:R-:W-:Y:S01]  /*7f80*/  IMAD.MOV R29, RZ, RZ, -R29 ;  /* 0x000000ffff1d7224 */ /* 0x004fe200078e0a1d */
[----:B------:R-:W-:Y:S01]  /*7f90*/  IADD3 R19, P0, RZ, -R24, RZ ;  /* 0x80000018ff137210 */ /* 0x000fe20007f1e0ff */
[----:B------:R-:W-:Y:S01]  /*7fa0*/  ULDC UR6, c[0x0][0x154] ;  /* 0x0000550000067ab9 */ /* 0x000fe20000000800 */
[----:B------:R-:W-:Y:S02]  /*7fb0*/  IMAD.MOV.U32 R21, RZ, RZ, 0x1 ;  /* 0x00000001ff157424 */ /* 0x000fe400078e00ff */
[----:B------:R-:W-:Y:S01]  /*7fc0*/  IMAD R29, R31, R29, R28 ;  /* 0x0000001d1f1d7224 */ /* 0x000fe200078e021c */
[----:B------:R-:W0:Y:S01]  /*7fd0*/  LDC R18, c[0x0][0x618] ;  /* 0x00018600ff127b82 */ /* 0x000e220000000800 */
[----:B------:R-:W-:-:S04]  /*7fe0*/  IMAD.X R5, RZ, RZ, ~R4, P0 ;  /* 0x000000ffff057224 */ /* 0x000fc800000e0e04 */
[-C--:B------:R-:W-:Y:S02]  /*7ff0*/  IMAD R6, R5, R26.reuse, RZ ;  /* 0x0000001a05067224 */ /* 0x080fe400078e02ff */
[C---:B------:R-:W-:Y:S01]  /*8000*/  IMAD.WIDE.U32 R4, R19.reuse, R26, R2 ;  /* 0x0000001a13047225 */ /* 0x040fe200078e0002 */
[----:B------:R-:W2:Y:S03]  /*8010*/  LDC R20, c[0x0][0x608] ;  /* 0x00018200ff147b82 */ /* 0x000ea60000000800 */
[----:B------:R-:W-:Y:S01]  /*8020*/  IMAD R19, R19, R27, R6 ;  /* 0x0000001b13137224 */ /* 0x000fe200078e0206 */
[----:B------:R-:W-:-:S03]  /*8030*/  I2FP.F32.U32 R6, R30 ;  /* 0x0000001e00067245 */ /* 0x000fc60000201000 */
[----:B------:R-:W-:Y:S01]  /*8040*/  IMAD.IADD R5, R5, 0x1, R19 ;  /* 0x0000000105057824 */ /* 0x000fe200078e0213 */
[----:B------:R-:W3:Y:S01]  /*8050*/  LDC R32, c[0x0][0x658] ;  /* 0x00019600ff207b82 */ /* 0x000ee20000000800 */
[----:B-1----:R-:W-:Y:S01]  /*8060*/  ISETP.NE.U32.AND P0, PT, R34, RZ, PT ;  /* 0x000000ff2200720c */ /* 0x002fe20003f05070 */
[----:B------:R-:W-:-:S03]  /*8070*/  IMAD.MOV.U32 R19, RZ, RZ, -0x1 ;  /* 0xffffffffff137424 */ /* 0x000fc600078e00ff */
[----:B------:R-:W-:-:S03]  /*8080*/  ISETP.NE.AND.EX P0, PT, R35, RZ, PT, P0 ;  /* 0x000000ff2300720c */ /* 0x000fc60003f05300 */
[----:B------:R-:W1:Y:S01]  /*8090*/  LDC R27, c[0x0][0x148] ;  /* 0x00005200ff1b7b82 */ /* 0x000e620000000800 */
[-CC-:B0-----:R-:W-:Y:S02]  /*80a0*/  SHF.R.U64 R22, R4, R18.reuse, R5.reuse ;  /* 0x0000001204167219 */ /* 0x181fe40000001205 */
[----:B------:R-:W-:Y:S01]  /*80b0*/  SHF.R.U32.HI R5, RZ, R18, R5 ;  /* 0x00000012ff057219 */ /* 0x000fe20000011605 */
[----:B------:R-:W-:-:S04]  /*80c0*/  FMUL R18, R6, UR6 ;  /* 0x0000000606127c20 */ /* 0x000fc80008400000 */
[----:B------:R-:W0:Y:S01]  /*80d0*/  LDC R28, c[0x0][0x600] ;  /* 0x00018000ff1c7b82 */ /* 0x000e220000000800 */
[----:B------:R4:W0:Y:S01]  /*80e0*/  F2I.U32.TRUNC.NTZ R25, R18 ;  /* 0x0000001200197305 */ /* 0x000822000020f000 */
[-CC-:B--2---:R-:W-:Y:S02]  /*80f0*/  SHF.R.U64 R6, R22, R20.reuse, R5.reuse ;  /* 0x0000001416067219 */ /* 0x184fe40000001205 */
[----:B------:R-:W-:-:S04]  /*8100*/  SHF.R.U32.HI R5, RZ, R20, R5 ;  /* 0x00000014ff057219 */ /* 0x000fc80000011605 */
[----:B------:R-:W2:Y:S01]  /*8110*/  LDC R33, c[0x0][0x648] ;  /* 0x00019200ff217b82 */ /* 0x000ea20000000800 */
[-CC-:B---3--:R-:W-:Y:S02]  /*8120*/  SHF.R.U64 R26, R6, R32.reuse, R5.reuse ;  /* 0x00000020061a7219 */ /* 0x188fe40000001205 */
[-C--:B------:R-:W-:Y:S02]  /*8130*/  SHF.L.U32 R19, R19, R32.reuse, RZ ;  /* 0x0000002013137219 */ /* 0x080fe400000006ff */
[-C--:B------:R-:W-:Y:S01]  /*8140*/  SHF.R.U32.HI R5, RZ, R32.reuse, R5 ;  /* 0x00000020ff057219 */ /* 0x080fe20000011605 */
[----:B------:R-:W-:Y:S01]  /*8150*/  IMAD.MOV.U32 R4, RZ, RZ, R26 ;  /* 0x000000ffff047224 */ /* 0x000fe200078e001a */
[----:B------:R-:W-:Y:S01]  /*8160*/  SHF.L.U32 R32, R21, R32, RZ ;  /* 0x0000002015207219 */ /* 0x000fe200000006ff */
[----:B------:R-:W3:Y:S01]  /*8170*/  LDC R36, c[0x0][0x638] ;  /* 0x00018e00ff247b82 */ /* 0x000ee20000000800 */
[----:B------:R-:W-:-:S07]  /*8180*/  LOP3.LUT R31, RZ, R19, RZ, 0x33, !PT ;  /* 0x00000013ff1f7212 */ /* 0x000fce00078e33ff */
[----:B------:R-:W0:Y:S01]  /*8190*/  LDC R37, c[0x0][0x610] ;  /* 0x00018400ff257b82 */ /* 0x000e220000000800 */
[----:B----4-:R-:W-:Y:S05]  /*81a0*/  @!P0 BRA `(.L_x_173) ;  /* 0x0000000000288947 */ /* 0x010fea0003800000 */
[----:B------:R-:W4:Y:S02]  /*81b0*/  LDC R21, c[0x0][0x64c] ;  /* 0x00019300ff157b82 */ /* 0x000f240000000800 */
[----:B----4-:R-:W-:-:S05]  /*81c0*/  IADD3 R21, P0, R26, R21, RZ ;  /* 0x000000151a157210 */ /* 0x010fca0007f1e0ff */
        /* <DEDUP_REMOVED lines=8> */
.L_x_173:
[----:B--2---:R-:W-:Y:S01]  /*8250*/  SHF.R.U64 R4, R4, R33, R5 ;  /* 0x0000002104047219 */ /* 0x004fe20000001205 */
[----:B0-----:R-:W-:Y:S01]  /*8260*/  VIADD R21, R28, 0xffffffff ;  /* 0xffffffff1c157836 */ /* 0x001fe20000000000 */
[----:B------:R-:W-:Y:S01]  /*8270*/  LOP3.LUT R19, R6, R31, RZ, 0xc0, !PT ;  /* 0x0000001f06137212 */ /* 0x000fe200078ec0ff */
[----:B------:R-:W-:Y:S02]  /*8280*/  IMAD.MOV R25, RZ, RZ, -R25 ;  /* 0x000000ffff197224 */ /* 0x000fe400078e0a19 */
[----:B------:R-:W-:Y:S02]  /*8290*/  IMAD.MOV R5, RZ, RZ, -R4 ;  /* 0x000000ffff057224 */ /* 0x000fe400078e0a04 */
[----:B------:R-:W-:Y:S01]  /*82a0*/  IMAD R6, R32, R4, R19 ;  /* 0x0000000420067224 */ /* 0x000fe200078e0213 */
[----:B------:R-:W-:Y:S01]  /*82b0*/  LOP3.LUT R19, R22, R21, RZ, 0xc0, !PT ;  /* 0x0000001516137212 */ /* 0x000fe200078ec0ff */
[----:B-1----:R-:W-:Y:S02]  /*82c0*/  @P2 IMAD R29, R27, R25, R30 ;  /* 0x000000191b1d2224 */ /* 0x002fe400078e021e */
[----:B---3--:R-:W-:-:S02]  /*82d0*/  IMAD R4, R5, R36, R26 ;  /* 0x0000002405047224 */ /* 0x008fc400078e021a */
[----:B------:R-:W-:Y:S02]  /*82e0*/  IMAD R6, R6, R37, R29 ;  /* 0x0000002506067224 */ /* 0x000fe400078e021d */
[----:B------:R-:W-:Y:S02]  /*82f0*/  IMAD R19, R4, R28, R19 ;  /* 0x0000001c04137224 */ /* 0x000fe400078e0213 */
[----:B------:R-:W-:Y:S02]  /*8300*/  IMAD.MOV.U32 R18, RZ, RZ, 0x1 ;  /* 0x00000001ff127424 */ /* 0x000fe400078e00ff */
[----:B------:R-:W-:Y:S01]  /*8310*/  IMAD.MOV.U32 R4, RZ, RZ, R24 ;  /* 0x000000ffff047224 */ /* 0x000fe200078e0018 */
[----:B------:R-:W-:Y:S02]  /*8320*/  SEL R5, R19, R6, !P2 ;  /* 0x0000000613057207 */ /* 0x000fe40005000000 */
[----:B------:R-:W-:-:S07]  /*8330*/  SEL R6, R6, R19, !P2 ;  /* 0x0000001306067207 */ /* 0x000fce0005000000 */
.L_x_171:
[----:B------:R-:W-:Y:S02]  /*8340*/  LOP3.LUT P0, RZ, R18, 0xff, RZ, 0xc0, !PT ;  /* 0x000000ff12ff7812 */ /* 0x000fe4000780c0ff */
[----:B------:R-:W-:-:S11]  /*8350*/  LOP3.LUT R150, R150, 0x1, RZ, 0x3c, !PT ;  /* 0x0000000196967812 */ /* 0x000fd600078e3cff */
[----:B------:R-:W-:Y:S05]  /*8360*/  @P0 BRA `(.L_x_174) ;  /* 0xffffff9000e00947 */ /* 0x000fea000383ffff */
[----:B------:R-:W-:Y:S05]  /*8370*/  EXIT ;  /* 0x000000000000794d */ /* 0x000fea0003800000 */
.L_x_18:
[----:B------:R-:W-:-:S08]  /*8380*/  ISETP.NE.AND P0, PT, R18, RZ, PT ;  /* 0x000000ff1200720c */ /* 0x000fd00003f05270 */
[----:B--23-5:R-:W0:-:S00]  /*8390*/  USETMAXREG.DEALLOC.CTAPOOL 0x28 ;  /* 0x00000028000079c8 */ /* 0x02ce0000080e0500 */
[----:B------:R-:W-:Y:S05]  /*83a0*/  @P0 EXIT ;  /* 0x000000000000094d */ /* 0x000fea0003800000 */
[----:B0-----:R-:W-:Y:S01]  /*83b0*/  LOP3.LUT P0, RZ, R20, 0xff, RZ, 0xc0, !PT ;  /* 0x000000ff14ff7812 */ /* 0x001fe2000780c0ff */
[----:B------:R-:W-:Y:S02]  /*83c0*/  IMAD.MOV.U32 R12, RZ, RZ, 0x1 ;  /* 0x00000001ff0c7424 */ /* 0x000fe400078e00ff */
[----:B------:R-:W-:-:S10]  /*83d0*/  IMAD.MOV.U32 R15, RZ, RZ, RZ ;  /* 0x000000ffff0f7224 */ /* 0x000fd400078e00ff */
[----:B------:R-:W-:Y:S05]  /*83e0*/  @!P0 BRA `(.L_x_175) ;  /* 0x0000000c00608947 */ /* 0x000fea0003800000 */
[----:B------:R-:W0:Y:S01]  /*83f0*/  S2UR UR9, SR_CgaCtaId ;  /* 0x00000000000979c3 */ /* 0x000e220000008800 */
[----:B------:R-:W-:Y:S01]  /*8400*/  ULDC UR5, c[0x0][0x658] ;  /* 0x0001960000057ab9 */ /* 0x000fe20000000800 */
[----:B------:R-:W-:Y:S01]  /*8410*/  UMOV UR10, 0xffffffff ;  /* 0xffffffff000a7882 */ /* 0x000fe20000000000 */
[----:B------:R-:W-:Y:S01]  /*8420*/  UMOV UR11, 0x1 ;  /* 0x00000001000b7882 */ /* 0x000fe20000000000 */
[----:B------:R-:W-:Y:S01]  /*8430*/  USHF.L.U32 UR10, UR10, UR5, URZ ;  /* 0x000000050a0a7299 */ /* 0x000fe2000800063f */
[----:B------:R-:W-:Y:S01]  /*8440*/  LOP3.LUT P0, RZ, R11, 0x1f, RZ, 0xc0, !PT ;  /* 0x0000001f0bff7812 */ /* 0x000fe2000780c0ff */
[----:B------:R-:W-:Y:S01]  /*8450*/  BSSY B0, `(.L_x_175) ;  /* 0x00000d1000007945 */ /* 0x000fe20003800000 */
[C---:B------:R-:W-:Y:S01]  /*8460*/  ISETP.NE.AND P3, PT, R10.reuse, RZ, PT ;  /* 0x000000ff0a00720c */ /* 0x040fe20003f65270 */
[----:B------:R-:W-:Y:S01]  /*8470*/  ULOP3.LUT UR14, URZ, UR10, URZ, 0x33, !UPT ;  /* 0x0000000a3f0e7292 */ /* 0x000fe2000f8e333f */
[----:B------:R-:W-:Y:S01]  /*8480*/  ISETP.NE.OR P0, PT, R10, RZ, !P0 ;  /* 0x000000ff0a00720c */ /* 0x000fe20004705670 */
[----:B------:R-:W-:Y:S01]  /*8490*/  IMAD.MOV.U32 R14, RZ, RZ, 0x1 ;  /* 0x00000001ff0e7424 */ /* 0x000fe200078e00ff */
[----:B------:R-:W-:Y:S01]  /*84a0*/  LOP3.LUT R13, R7, 0x2, RZ, 0xfc, !PT ;  /* 0x00000002070d7812 */ /* 0x000fe200078efcff */
[----:B------:R-:W-:Y:S01]  /*84b0*/  IMAD.MOV.U32 R12, RZ, RZ, 0x1 ;  /* 0x00000001ff0c7424 */ /* 0x000fe200078e00ff */
[----:B------:R-:W-:Y:S01]  /*84c0*/  ULDC UR4, c[0x0][0x600] ;  /* 0x0001800000047ab9 */ /* 0x000fe20000000800 */
[----:B------:R-:W-:Y:S01]  /*84d0*/  IMAD.MOV.U32 R15, RZ, RZ, RZ ;  /* 0x000000ffff0f7224 */ /* 0x000fe200078e00ff */
[----:B------:R-:W-:Y:S01]  /*84e0*/  UMOV UR15, 0x55 ;  /* 0x00000055000f7882 */ /* 0x000fe20000000000 */
[----:B------:R-:W-:-:S02]  /*84f0*/  UIADD3 UR25, UR13, 0x1, URZ ;  /* 0x000000010d197890 */ /* 0x000fc4000fffe03f */
[----:B------:R-:W-:Y:S02]  /*8500*/  UIADD3 UR4, UR4, -0x1, URZ ;  /* 0xffffffff04047890 */ /* 0x000fe4000fffe03f */
[----:B------:R-:W-:Y:S01]  /*8510*/  USHF.L.U32 UR5, UR11, UR5, URZ ;  /* 0x000000050b057299 */ /* 0x000fe2000800063f */
[----:B------:R-:W-:Y:S01]  /*8520*/  ULDC.64 UR26, c[0x0][0x198] ;  /* 0x00006600001a7ab9 */ /* 0x000fe20000000a00 */
[----:B0-----:R-:W-:Y:S02]  /*8530*/  ULOP3.LUT UR8, UR9, 0x1, URZ, 0xc0, !UPT ;  /* 0x0000000109087892 */ /* 0x001fe4000f8ec03f */
[----:B------:R-:W-:Y:S02]  /*8540*/  USHF.R.U32.HI UR28, URZ, 0x1, UR9 ;  /* 0x000000013f1c7899 */ /* 0x000fe40008011609 */
[----:B------:R-:W-:Y:S02]  /*8550*/  USHF.L.U32 UR6, UR9, 0x6, URZ ;  /* 0x0000000609067899 */ /* 0x000fe4000800063f */
[----:B------:R-:W-:-:S02]  /*8560*/  USHF.L.U32 UR7, UR9, 0xd, URZ ;  /* 0x0000000d09077899 */ /* 0x000fc4000800063f */
[----:B------:R-:W-:Y:S02]  /*8570*/  ULOP3.LUT UR9, UR9, 0xfffffffe, URZ, 0xc0, !UPT ;  /* 0xfffffffe09097892 */ /* 0x000fe4000f8ec03f */
[----:B------:R-:W-:Y:S02]  /*8580*/  UISETP.GT.U32.AND UP0, UPT, UR8, 0xffff, UPT ;  /* 0x0000ffff0800788c */ /* 0x000fe4000bf04070 */
[----:B------:R-:W-:Y:S02]  /*8590*/  USHF.L.U32 UR10, UR11, UR9, URZ ;  /* 0x000000090b0a7299 */ /* 0x000fe4000800063f */
[----:B------:R-:W-:Y:S02]  /*85a0*/  ULOP3.LUT UR9, UR9, 0x1, URZ, 0xfc, !UPT ;  /* 0x0000000109097892 */ /* 0x000fe4000f8efc3f */
[----:B------:R-:W-:Y:S02]  /*85b0*/  USEL UR8, UR8, 0xffff, !UP0 ;  /* 0x0000ffff08087887 */ /* 0x000fe4000c000000 */
[----:B------:R-:W-:-:S02]  /*85c0*/  USHF.L.U32 UR9, UR11, UR9, URZ ;  /* 0x000000090b097299 */ /* 0x000fc4000800063f */
[----:B------:R-:W-:Y:S02]  /*85d0*/  ULOP3.LUT UR8, UR8, 0xffff, URZ, 0xc0, !UPT ;  /* 0x0000ffff08087892 */ /* 0x000fe4000f8ec03f */
[----:B------:R-:W-:Y:S02]  /*85e0*/  ULOP3.LUT UR6, UR6, 0x40, URZ, 0xc0, !UPT ;  /* 0x0000004006067892 */ /* 0x000fe4000f8ec03f */
[----:B------:R-:W-:Y:S02]  /*85f0*/  ULOP3.LUT UR7, UR7, 0x2000, URZ, 0xc0, !UPT ;  /* 0x0000200007077892 */ /* 0x000fe4000f8ec03f */
[----:B------:R-:W-:Y:S02]  /*8600*/  ULOP3.LUT UR20, UR10, UR9, URZ, 0xfc, !UPT ;  /* 0x000000090a147292 */ /* 0x000fe4000f8efc3f */
[----:B------:R-:W-:-:S12]  /*8610*/  USHF.L.U32 UR15, UR15, UR8, URZ ;  /* 0x000000080f0f7299 */ /* 0x000fd8000800063f */
.L_x_187:
[----:B------:R-:W-:-:S03]  /*8620*/  UMOV UR8, 0xffffffff ;  /* 0xffffffff00087882 */ /* 0x000fc60000000000 */
[----:B------:R-:W-:Y:S05]  /*8630*/  BRA.DIV UR8, `(.L_x_176) ;  /* 0x0000001208a07947 */ /* 0x000fea000b800000 */
[----:B------:R-:W-:-:S13]  /*8640*/  ELECT P1, URZ, PT ;  /* 0x00000000003f782f */ /* 0x000fda0003820000 */
.L_x_205:
[----:B------:R-:W0:Y:S01]  /*8650*/  LDC R10, c[0x0][0x28c] ;  /* 0x0000a300ff0a7b82 */ /* 0x000e220000000800 */
[----:B------:R-:W-:Y:S01]  /*8660*/  BSSY B1, `(.L_x_177) ;  /* 0x000003c000017945 */ /* 0x000fe20003800000 */
[----:B0-----:R-:W-:-:S13]  /*8670*/  ISETP.LT.OR P1, PT, R10, 0x1, !P1 ;  /* 0x000000010a00780c */ /* 0x001fda0004f21670 */
[----:B------:R-:W-:Y:S05]  /*8680*/  @P1 BRA `(.L_x_178) ;  /* 0x0000000000e41947 */ /* 0x000fea0003800000 */
[----:B------:R-:W-:Y:S01]  /*8690*/  LEA R10, R6, UR28, 0x2 ;  /* 0x0000001c060a7c11 */ /* 0x000fe2000f8e10ff */
[----:B------:R-:W-:Y:S01]  /*86a0*/  IMAD.MOV.U32 R18, RZ, RZ, RZ ;  /* 0x000000ffff127224 */ /* 0x000fe200078e00ff */
[----:B------:R-:W-:Y:S01]  /*86b0*/  LEA R16, R5, UR6, 0x7 ;  /* 0x0000000605107c11 */ /* 0x000fe2000f8e38ff */
[----:B------:R-:W-:Y:S02]  /*86c0*/  IMAD.U32 R20, RZ, RZ, UR25 ;  /* 0x00000019ff147e24 */ /* 0x000fe4000f8e00ff */
[----:B------:R-:W-:Y:S02]  /*86d0*/  IMAD.MOV.U32 R5, RZ, RZ, R12 ;  /* 0x000000ffff057224 */ /* 0x000fe400078e000c */
[----:B------:R-:W-:Y:S02]  /*86e0*/  IMAD.MOV.U32 R6, RZ, RZ, R15 ;  /* 0x000000ffff067224 */ /* 0x000fe400078e000f */
[----:B------:R-:W-:-:S07]  /*86f0*/  IMAD.SHL.U32 R17, R10, 0x10, RZ ;  /* 0x000000100a117824 */ /* 0x000fce00078e00ff */
.L_x_182:
[----:B------:R-:W0:Y:S01]  /*8700*/  S2R R11, SR_CgaCtaId ;  /* 0x00000000000b7919 */ /* 0x000e220000008800 */
[----:B------:R-:W-:-:S04]  /*8710*/  MOV R10, 0x400 ;  /* 0x00000400000a7802 */ /* 0x000fc80000000f00 */
[----:B0-----:R-:W-:Y:S02]  /*8720*/  LEA R21, R11, R10, 0x18 ;  /* 0x0000000a0b157211 */ /* 0x001fe400078ec0ff */
[----:B------:R-:W-:Y:S01]  /*8730*/  SHF.L.U32 R10, R5, 0x1f, RZ ;  /* 0x0000001f050a7819 */ /* 0x000fe200000006ff */
[----:B------:R-:W0:Y:S02]  /*8740*/  @!P3 LDC R11, c[0x0][0x500] ;  /* 0x00014000ff0bbb82 */ /* 0x000e240000000800 */
[----:B------:R-:W-:-:S04]  /*8750*/  IMAD R19, R6, 0x8, R21 ;  /* 0x0000000806137824 */ /* 0x000fc800078e0215 */
[----:B------:R-:W1:Y:S02]  /*8760*/  SYNCS.PHASECHK.TRANS64.TRYWAIT P1, [R19+URZ+0x48], R10 ;  /* 0x0000480a130075a7 */ /* 0x000e64000802017f */
[----:B-1----:R-:W-:Y:S05]  /*8770*/  @!P1 BRA `(.L_x_179) ;  /* 0x0000001000709947 */ /* 0x002fea0003800000 */
.L_x_206:
[----:B-1----:R-:W-:Y:S01]  /*8780*/  PRMT R10, R13, 0x9910, RZ ;  /* 0x000099100d0a7816 */ /* 0x002fe200000000ff */
[----:B0-----:R0:W-:Y:S03]  /*8790*/  @!P3 SYNCS.ARRIVE.TRANS64 RZ, [R19+URZ], R11 ;  /* 0x0000000b13ffb9a7 */ /* 0x0011e6000800003f */
[----:B------:R-:W-:-:S13]  /*87a0*/  ISETP.NE.AND P1, PT, R10, 0x2, PT ;  /* 0x000000020a00780c */ /* 0x000fda0003f25270 */
[----:B0-----:R-:W-:Y:S05]  /*87b0*/  @P1 BRA `(.L_x_180) ;  /* 0x0000000000041947 */ /* 0x001fea0003800000 */
[----:B------:R-:W-:Y:S01]  /*87c0*/  BPT.TRAP 0x1 ;  /* 0x000000040000795c */ /* 0x000fe20000300000 */
.L_x_180:
[----:B------:R-:W-:Y:S05]  /*87d0*/  @P0 BRA `(.L_x_181) ;  /* 0x0000000000040947 */ /* 0x000fea0003800000 */
[----:B------:R-:W-:Y:S01]  /*87e0*/  BPT.TRAP 0x1 ;  /* 0x000000040000795c */ /* 0x000fe20000300000 */
.L_x_181:
[----:B------:R-:W-:Y:S01]  /*87f0*/  LEA R10, R6, UR28, 0x2 ;  /* 0x0000001c060a7c11 */ /* 0x000fe2000f8e10ff */
[----:B------:R-:W-:Y:S01]  /*8800*/  VIADD R20, R20, 0xffffffff ;  /* 0xffffffff14147836 */ /* 0x000fe20000000000 */
[----:B------:R-:W-:Y:S01]  /*8810*/  R2UR UR11, R6 ;  /* 0x00000000060b72ca */ /* 0x000fe200000e0000 */
[----:B------:R-:W-:Y:S01]  /*8820*/  UIADD3 UR16, UP0, UR26, 0xf0, URZ ;  /* 0x000000f01a107890 */ /* 0x000fe2000ff1e03f */
[----:B------:R-:W-:Y:S01]  /*8830*/  R2UR UR22, R21 ;  /* 0x00000000151672ca */ /* 0x000fe200000e0000 */
[----:B------:R-:W-:Y:S01]  /*8840*/  IMAD.U32 R10, R10, 0x800, R21 ;  /* 0x000008000a0a7824 */ /* 0x000fe200078e0015 */
[----:B------:R-:W-:Y:S01]  /*8850*/  R2UR UR23, R17 ;  /* 0x00000000111772ca */ /* 0x000fe200000e0000 */
[----:B------:R-:W-:Y:S01]  /*8860*/  UIADD3 UR30, UP1, UR26, 0x1f0, URZ ;  /* 0x000001f01a1e7890 */ /* 0x000fe2000ff3e03f */
[----:B------:R-:W-:Y:S01]  /*8870*/  R2UR UR9, R19 ;  /* 0x00000000130972ca */ /* 0x000fe200000e0000 */
[----:B------:R-:W-:Y:S01]  /*8880*/  UIADD3.X UR17, URZ, UR27, URZ, UP0, !UPT ;  /* 0x0000001b3f117290 */ /* 0x000fe200087fe43f */
[----:B------:R-:W-:Y:S01]  /*8890*/  R2UR UR8, R10 ;  /* 0x000000000a0872ca */ /* 0x000fe200000e0000 */
[----:B------:R-:W-:Y:S01]  /*88a0*/  UPRMT UR21, URZ, 0x5410, UR15 ;  /* 0x000054103f157896 */ /* 0x000fe2000800000f */
[----:B------:R-:W-:Y:S01]  /*88b0*/  R2UR UR10, R18 ;  /* 0x00000000120a72ca */ /* 0x000fe200000e0000 */
[----:B------:R-:W-:Y:S01]  /*88c0*/  VIADD R6, R6, 0x1 ;  /* 0x0000000106067836 */ /* 0x000fe20000000000 */
[----:B------:R-:W-:Y:S01]  /*88d0*/  R2UR UR12, R4 ;  /* 0x00000000040c72ca */ /* 0x000fe200000e0000 */
[----:B------:R-:W-:Y:S01]  /*88e0*/  ULEA UR11, UR11, UR7, 0xe ;  /* 0x000000070b0b7291 */ /* 0x000fe2000f8e703f */
[----:B------:R-:W-:Y:S01]  /*88f0*/  R2UR UR24, R16 ;  /* 0x00000000101872ca */ /* 0x000fe200000e0000 */
[----:B------:R-:W-:Y:S01]  /*8900*/  UPRMT UR29, URZ, 0x5410, UR20 ;  /* 0x000054103f1d7896 */ /* 0x000fe20008000014 */
[----:B------:R-:W-:Y:S01]  /*8910*/  ISETP.GT.AND P4, PT, R20, 0x1, PT ;  /* 0x000000011400780c */ /* 0x000fe20003f84270 */
[----:B------:R-:W-:Y:S01]  /*8920*/  UIADD3 UR22, UR22, 0x12180, UR11 ;  /* 0x0001218016167890 */ /* 0x000fe2000fffe00b */
[----:B------:R-:W-:Y:S01]  /*8930*/  ISETP.NE.AND P1, PT, R6, 0x9, PT ;  /* 0x000000090600780c */ /* 0x000fe20003f25270 */
[----:B------:R-:W-:Y:S01]  /*8940*/  UIADD3.X UR31, URZ, UR27, URZ, UP1, !UPT ;  /* 0x0000001b3f1f7290 */ /* 0x000fe20008ffe43f */
[----:B------:R-:W-:Y:S01]  /*8950*/  VIADD R18, R18, 0x80 ;  /* 0x0000008012127836 */ /* 0x000fe20000000000 */
[----:B------:R-:W-:Y:S01]  /*8960*/  UIADD3 UR8, UR8, 0x180, URZ ;  /* 0x0000018008087890 */ /* 0x000fe2000fffe03f */
[----:B------:R-:W-:Y:S01]  /*8970*/  SEL R10, RZ, 0x1, P1 ;  /* 0x00000001ff0a7807 */ /* 0x000fe20000800000 */
[----:B------:R-:W-:Y:S01]  /*8980*/  UMOV UR18, 0x0 ;  /* 0x0000000000127882 */ /* 0x000fe20000000000 */
[----:B------:R-:W-:Y:S01]  /*8990*/  UMOV UR19, 0x10000000 ;  /* 0x1000000000137882 */ /* 0x000fe20000000000 */
[----:B------:R-:W-:Y:S01]  /*89a0*/  UMOV UR11, UR23 ;  /* 0x00000017000b7c82 */ /* 0x000fe20008000000 */
[----:B------:R-:W-:-:S02]  /*89b0*/  LOP3.LUT R5, R5, R10, RZ, 0x3c, !PT ;  /* 0x0000000a05057212 */ /* 0x000fc400078e3cff */
[----:B------:R-:W-:Y:S02]  /*89c0*/  SEL R6, R6, RZ, P1 ;  /* 0x000000ff06067207 */ /* 0x000fe40000800000 */
[----:B------:R0:W-:Y:S02]  /*89d0*/  UTMALDG.3D.MULTICAST [UR8], [UR16], UR21, desc[UR18] ;  /* 0x00001208100073b4 */ /* 0x0001e40008011815 */
[----:B0-----:R-:W-:Y:S01]  /*89e0*/  UMOV UR8, UR22 ;  /* 0x0000001600087c82 */ /* 0x001fe20008000000 */
[----:B------:R-:W-:Y:S02]  /*89f0*/  UMOV UR11, UR24 ;  /* 0x00000018000b7c82 */ /* 0x000fe40008000000 */
[----:B------:R0:W-:Y:S02]  /*8a00*/  UTMALDG.3D.MULTICAST [UR8], [UR30], UR29, desc[UR18] ;  /* 0x000012081e0073b4 */ /* 0x0001e4000801181d */
[----:B0-----:R-:W-:Y:S05]  /*8a10*/  @P4 BRA `(.L_x_182) ;  /* 0xfffffffc00384947 */ /* 0x001fea000383ffff */
.L_x_178:
[----:B------:R-:W-:Y:S05]  /*8a20*/  BSYNC B1 ;  /* 0x0000000000017941 */ /* 0x000fea0003800000 */
.L_x_177:
[----:B------:R-:W-:Y:S01]  /*8a30*/  LOP3.LUT P5, RZ, R14, 0xff, RZ, 0xc0, !PT ;  /* 0x000000ff0eff7812 */ /* 0x000fe200078ac0ff */
[----:B------:R-:W-:Y:S01]  /*8a40*/  VIADD R6, R15, UR13 ;  /* 0x0000000d0f067c36 */ /* 0x000fe20008000000 */
[----:B------:R-:W-:Y:S01]  /*8a50*/  ULDC.64 UR8, c[0x0][0x650] ;  /* 0x0001940000087ab9 */ /* 0x000fe20000000a00 */
[----:B------:R-:W-:Y:S01]  /*8a60*/  IMAD.U32 R11, RZ, RZ, UR13 ;  /* 0x0000000dff0b7e24 */ /* 0x000fe2000f8e00ff */
[----:B------:R-:W-:Y:S01]  /*8a70*/  UISETP.GE.U32.AND UP0, UPT, UR13, 0x9, UPT ;  /* 0x000000090d00788c */ /* 0x000fe2000bf06070 */
[----:B------:R-:W-:Y:S01]  /*8a80*/  BSSY B1, `(.L_x_183) ;  /* 0x000006b000017945 */ /* 0x000fe20003800000 */
[----:B------:R-:W-:Y:S02]  /*8a90*/  ISETP.GT.U32.AND P1, PT, R6, 0x8, PT ;  /* 0x000000080600780c */ /* 0x000fe40003f24070 */
[----:B------:R-:W-:Y:S02]  /*8aa0*/  PRMT R14, RZ, 0x7610, R14 ;  /* 0x00007610ff0e7816 */ /* 0x000fe4000000000e */
[----:B------:R-:W-:-:S02]  /*8ab0*/  ISETP.LT.U32.AND P1, PT, R11, 0x9, P1 ;  /* 0x000000090b00780c */ /* 0x000fc40000f21070 */
[----:B------:R-:W-:Y:S01]  /*8ac0*/  PLOP3.LUT P4, PT, PT, PT, UP0, 0x80, 0x0 ;  /* 0x000000000000781c */ /* 0x000fe20003f8f008 */
[----:B------:R-:W0:Y:S01]  /*8ad0*/  @P5 S2R R5, SR_CgaCtaId ;  /* 0x0000000000055919 */ /* 0x000e220000008800 */
[----:B------:R-:W-:-:S04]  /*8ae0*/  @P5 MOV R4, 0x400 ;  /* 0x0000040000045802 */ /* 0x000fc80000000f00 */
[----:B0-----:R-:W-:Y:S01]  /*8af0*/  @P5 LEA R10, R5, R4, 0x18 ;  /* 0x00000004050a5211 */ /* 0x001fe200078ec0ff */
[----:B------:R-:W-:-:S03]  /*8b00*/  IMAD.WIDE.U32 R4, R6, 0x38e38e39, RZ ;  /* 0x38e38e3906047825 */ /* 0x000fc600078e00ff */
[----:B------:R0:W-:Y:S01]  /*8b10*/  @P5 SYNCS.ARRIVE.TRANS64.A1T0 RZ, [R10+URZ+0xc8], RZ ;  /* 0x0000c8ff0aff59a7 */ /* 0x0001e2000810003f */
[----:B------:R-:W-:Y:S01]  /*8b20*/  IADD3 R2, P5, R2, R8, RZ ;  /* 0x0000000802027210 */ /* 0x000fe20007fbe0ff */
[----:B------:R-:W-:Y:S01]  /*8b30*/  IMAD.MOV.U32 R4, RZ, RZ, -0x1 ;  /* 0xffffffffff047424 */ /* 0x000fe200078e00ff */
[----:B------:R-:W-:Y:S02]  /*8b40*/  SHF.R.U32.HI R11, RZ, 0x1, R5 ;  /* 0x00000001ff0b7819 */ /* 0x000fe40000011605 */
[----:B------:R-:W-:Y:S01]  /*8b50*/  SEL R5, RZ, 0x1, !P1 ;  /* 0x00000001ff057807 */ /* 0x000fe20004800000 */
[----:B------:R-:W-:Y:S01]  /*8b60*/  IMAD.X R3, R3, 0x1, R0, P5 ;  /* 0x0000000103037824 */ /* 0x000fe200028e0600 */
[----:B------:R-:W-:Y:S01]  /*8b70*/  ISETP.GE.U32.AND P1, PT, R2, UR8, PT ;  /* 0x0000000802007c0c */ /* 0x000fe2000bf26070 */
[----:B------:R-:W-:Y:S01]  /*8b80*/  IMAD R15, R11, -0x9, R6 ;  /* 0xfffffff70b0f7824 */ /* 0x000fe200078e0206 */
[----:B------:R-:W-:Y:S01]  /*8b90*/  LOP3.LUT R12, R12, R5, RZ, 0x3c, !PT ;  /* 0x000000050c0c7212 */ /* 0x000fe200078e3cff */
[----:B------:R-:W-:Y:S01]  /*8ba0*/  IMAD.MOV.U32 R6, RZ, RZ, -0x1 ;  /* 0xffffffffff067424 */ /* 0x000fe200078e00ff */
[----:B------:R-:W-:Y:S01]  /*8bb0*/  ISETP.GE.U32.AND.EX P1, PT, R3, UR9, PT, P1 ;  /* 0x0000000903007c0c */ /* 0x000fe2000bf26110 */
[----:B------:R-:W-:Y:S01]  /*8bc0*/  IMAD.MOV.U32 R5, RZ, RZ, -0x1 ;  /* 0xffffffffff057424 */ /* 0x000fe200078e00ff */
[----:B------:R-:W-:-:S02]  /*8bd0*/  @P4 LOP3.LUT R12, R12, 0x1, R11, 0x78, !PT ;  /* 0x000000010c0c4812 */ /* 0x000fc400078e780b */
[----:B0-----:R-:W-:-:S09]  /*8be0*/  PRMT R10, RZ, 0x7610, R10 ;  /* 0x00007610ff0a7816 */ /* 0x001fd2000000000a */
[----:B------:R-:W-:Y:S05]  /*8bf0*/  @P1 BRA `(.L_x_184) ;  /* 0x00000004004c1947 */ /* 0x000fea0003800000 */
[----:B------:R-:W0:Y:S01]  /*8c00*/  S2R R17, SR_CTAID.X ;  /* 0x0000000000117919 */ /* 0x000e220000002500 */
[----:B------:R-:W-:Y:S01]  /*8c10*/  ULDC.64 UR8, c[0x0][0x628] ;  /* 0x00018a0000087ab9 */ /* 0x000fe20000000a00 */
[----:B------:R-:W1:Y:S01]  /*8c20*/  LDC R18, c[0x0][0x144] ;  /* 0x00005100ff127b82 */ /* 0x000e620000000800 */
[----:B------:R-:W-:Y:S01]  /*8c30*/  ISETP.NE.U32.AND P1, PT, RZ, UR8, PT ;  /* 0x00000008ff007c0c */ /* 0x000fe2000bf25070 */
[----:B------:R-:W2:Y:S01]  /*8c40*/  S2R R6, SR_CTAID.Y ;  /* 0x0000000000067919 */ /* 0x000ea20000002600 */
[----:B------:R-:W-:Y:S01]  /*8c50*/  ULDC UR10, c[0x0][0x150] ;  /* 0x00005400000a7ab9 */ /* 0x000fe20000000800 */
[----:B------:R-:W-:Y:S01]  /*8c60*/  ULDC UR11, c[0x0][0x630] ;  /* 0x00018c00000b7ab9 */ /* 0x000fe20000000800 */
[----:B------:R-:W-:Y:S01]  /*8c70*/  ISETP.NE.AND.EX P1, PT, RZ, UR9, PT, P1 ;  /* 0x00000009ff007c0c */ /* 0x000fe2000bf25310 */
[----:B------:R-:W-:Y:S01]  /*8c80*/  IMAD.MOV.U32 R4, RZ, RZ, R2 ;  /* 0x000000ffff047224 */ /* 0x000fe200078e0002 */
[----:B0-----:R-:W-:-:S05]  /*8c90*/  I2FP.F32.U32 R5, R17 ;  /* 0x0000001100057245 */ /* 0x001fca0000201000 */
[----:B------:R-:W-:Y:S01]  /*8ca0*/  FMUL R20, R5, UR10 ;  /* 0x0000000a05147c20 */ /* 0x000fe20008400000 */
[----:B------:R-:W-:-:S05]  /*8cb0*/  IMAD.MOV.U32 R5, RZ, RZ, R3 ;  /* 0x000000ffff057224 */ /* 0x000fca00078e0003 */
[----:B--2---:R-:W-:Y:S05]  /*8cc0*/  @!P1 BRA `(.L_x_185) ;  /* 0x0000000000289947 */ /* 0x004fea0003800000 */
[----:B------:R-:W-:Y:S02]  /*8cd0*/  ULDC UR10, c[0x0][0x634] ;  /* 0x00018d00000a7ab9 */ /* 0x000fe40000000800 */
[----:B------:R-:W-:-:S05]  /*8ce0*/  IADD3 R5, P1, R2, UR10, RZ ;  /* 0x0000000a02057c10 */ /* 0x000fca000ff3e0ff */
[----:B------:R-:W-:-:S04]  /*8cf0*/  IMAD.X R19, RZ, RZ, R3, P1 ;  /* 0x000000ffff137224 */ /* 0x000fc800008e0603 */
[----:B------:R-:W-:-:S04]  /*8d00*/  IMAD.WIDE.U32 R10, R19, UR8, RZ ;  /* 0x00000008130a7c25 */ /* 0x000fc8000f8e00ff */
[----:B------:R-:W-:-:S04]  /*8d10*/  IMAD.WIDE.U32 R10, P1, R5, UR9, R10 ;  /* 0x00000009050a7c25 */ /* 0x000fc8000f82000a */
[----:B------:R-:W-:-:S04]  /*8d20*/  IMAD.WIDE.U32 R4, R5, UR8, RZ ;  /* 0x0000000805047c25 */ /* 0x000fc8000f8e00ff */
[----:B------:R-:W-:Y:S01]  /*8d30*/  IMAD.MOV.U32 R4, RZ, RZ, R11 ;  /* 0x000000ffff047224 */ /* 0x000fe200078e000b */
[----:B------:R-:W-:Y:S01]  /*8d40*/  IADD3 RZ, P4, R5, R10, RZ ;  /* 0x0000000a05ff7210 */ /* 0x000fe20007f9e0ff */
[----:B------:R-:W-:-:S04]  /*8d50*/  IMAD.X R5, RZ, RZ, RZ, P1 ;  /* 0x000000ffff057224 */ /* 0x000fc800008e06ff */
[----:B------:R-:W-:-:S08]  /*8d60*/  IMAD.WIDE.U32.X R4, R19, UR9, R4, P4 ;  /* 0x0000000913047c25 */ /* 0x000fd0000a0e0404 */
.L_x_185:
[--C-:B------:R-:W-:Y:S01]  /*8d70*/  SHF.R.U64 R16, R4, UR11, R5.reuse ;  /* 0x0000000b04107c19 */ /* 0x100fe20008001205 */
[----:B------:R-:W0:Y:S01]  /*8d80*/  F2I.U32.TRUNC.NTZ R20, R20 ;  /* 0x0000001400147305 */ /* 0x000e22000020f000 */
[----:B------:R-:W-:Y:S01]  /*8d90*/  SHF.R.U32.HI R4, RZ, UR11, R5 ;  /* 0x0000000bff047c19 */ /* 0x000fe20008011605 */
[----:B------:R-:W-:Y:S01]  /*8da0*/  ULDC.64 UR8, c[0x0][0x620] ;  /* 0x0001880000087ab9 */ /* 0x000fe20000000a00 */
[----:B------:R-:W-:Y:S01]  /*8db0*/  IADD3 R11, P1, RZ, -R16, RZ ;  /* 0x80000010ff0b7210 */ /* 0x000fe20007f3e0ff */
[----:B------:R-:W-:Y:S01]  /*8dc0*/  ULDC.64 UR10, c[0x0][0x640] ;  /* 0x00019000000a7ab9 */ /* 0x000fe20000000a00 */
[----:B------:R-:W2:Y:S03]  /*8dd0*/  LDC R21, c[0x0][0x148] ;  /* 0x00005200ff157b82 */ /* 0x000ea60000000800 */
[----:B------:R-:W-:Y:S01]  /*8de0*/  IMAD.X R4, RZ, RZ, ~R4, P1 ;  /* 0x000000ffff047224 */ /* 0x000fe200008e0e04 */
[----:B------:R-:W-:-:S03]  /*8df0*/  ISETP.NE.U32.AND P1, PT, RZ, UR10, PT ;  /* 0x0000000aff007c0c */ /* 0x000fc6000bf25070 */
[----:B------:R-:W-:Y:S01]  /*8e00*/  IMAD R10, R4, UR8, RZ ;  /* 0x00000008040a7c24 */ /* 0x000fe2000f8e02ff */
[----:B------:R-:W-:Y:S01]  /*8e10*/  ISETP.NE.AND.EX P1, PT, RZ, UR11, PT, P1 ;  /* 0x0000000bff007c0c */ /* 0x000fe2000bf25310 */
[----:B------:R-:W-:Y:S01]  /*8e20*/  IMAD.WIDE.U32 R4, R11, UR8, R2 ;  /* 0x000000080b047c25 */ /* 0x000fe2000f8e0002 */
[----:B------:R-:W-:-:S03]  /*8e30*/  ULDC UR8, c[0x0][0x618] ;  /* 0x0001860000087ab9 */ /* 0x000fc60000000800 */
[----:B------:R-:W-:Y:S01]  /*8e40*/  IMAD R11, R11, UR9, R10 ;  /* 0x000000090b0b7c24 */ /* 0x000fe2000f8e020a */
[----:B------:R-:W-:Y:S01]  /*8e50*/  ULDC UR9, c[0x0][0x154] ;  /* 0x0000550000097ab9 */ /* 0x000fe20000000800 */
[----:B0-----:R-:W-:Y:S02]  /*8e60*/  IMAD.MOV R10, RZ, RZ, -R20 ;  /* 0x000000ffff0a7224 */ /* 0x001fe400078e0a14 */
[----:B------:R-:W-:Y:S02]  /*8e70*/  IMAD.IADD R5, R5, 0x1, R11 ;  /* 0x0000000105057824 */ /* 0x000fe400078e020b */
[----:B-1----:R-:W-:Y:S01]  /*8e80*/  IMAD R17, R18, R10, R17 ;  /* 0x0000000a12117224 */ /* 0x002fe200078e0211 */
[----:B------:R-:W-:Y:S02]  /*8e90*/  I2FP.F32.U32 R10, R6 ;  /* 0x00000006000a7245 */ /* 0x000fe40000201000 */
[--C-:B------:R-:W-:Y:S02]  /*8ea0*/  SHF.R.U64 R18, R4, UR8, R5.reuse ;  /* 0x0000000804127c19 */ /* 0x100fe40008001205 */
[----:B------:R-:W-:Y:S01]  /*8eb0*/  SHF.R.U32.HI R5, RZ, UR8, R5 ;  /* 0x00000008ff057c19 */ /* 0x000fe20008011605 */
[----:B------:R-:W-:Y:S01]  /*8ec0*/  FMUL R10, R10, UR9 ;  /* 0x000000090a0a7c20 */ /* 0x000fe20008400000 */
[----:B------:R-:W-:-:S02]  /*8ed0*/  ULDC UR8, c[0x0][0x608] ;  /* 0x0001820000087ab9 */ /* 0x000fc40000000800 */
[--C-:B------:R-:W-:Y:S01]  /*8ee0*/  SHF.R.U64 R20, R18, UR8, R5.reuse ;  /* 0x0000000812147c19 */ /* 0x100fe20008001205 */
[----:B------:R0:W1:Y:S01]  /*8ef0*/  F2I.U32.TRUNC.NTZ R22, R10 ;  /* 0x0000000a00167305 */ /* 0x000062000020f000 */
[----:B------:R-:W-:Y:S01]  /*8f00*/  SHF.R.U32.HI R5, RZ, UR8, R5 ;  /* 0x00000008ff057c19 */ /* 0x000fe20008011605 */
[----:B------:R-:W-:-:S03]  /*8f10*/  ULDC UR8, c[0x0][0x658] ;  /* 0x0001960000087ab9 */ /* 0x000fc60000000800 */
[--C-:B------:R-:W-:Y:S02]  /*8f20*/  SHF.R.U64 R19, R20, UR8, R5.reuse ;  /* 0x0000000814137c19 */ /* 0x100fe40008001205 */
[----:B------:R-:W-:-:S03]  /*8f30*/  SHF.R.U32.HI R23, RZ, UR8, R5 ;  /* 0x00000008ff177c19 */ /* 0x000fc60008011605 */
[----:B------:R-:W-:Y:S02]  /*8f40*/  IMAD.MOV.U32 R4, RZ, RZ, R19 ;  /* 0x000000ffff047224 */ /* 0x000fe400078e0013 */
[----:B------:R-:W-:Y:S01]  /*8f50*/  IMAD.MOV.U32 R5, RZ, RZ, R23 ;  /* 0x000000ffff057224 */ /* 0x000fe200078e0017 */
[----:B0-----:R-:W-:Y:S06]  /*8f60*/  @!P1 BRA `(.L_x_186) ;  /* 0x0000000000289947 */ /* 0x001fec0003800000 */
        /* <DEDUP_REMOVED lines=10> */
.L_x_186:
[----:B------:R-:W-:Y:S01]  /*9010*/  ULDC UR8, c[0x0][0x648] ;  /* 0x0001920000087ab9 */ /* 0x000fe20000000800 */
[----:B-1----:R-:W-:Y:S01]  /*9020*/  IMAD.MOV R22, RZ, RZ, -R22 ;  /* 0x000000ffff167224 */ /* 0x002fe200078e0a16 */
[----:B------:R-:W-:Y:S01]  /*9030*/  SHF.R.U64 R5, R4, UR8, R5 ;  /* 0x0000000804057c19 */ /* 0x000fe20008001205 */
[----:B------:R-:W-:Y:S01]  /*9040*/  ULDC UR8, c[0x0][0x638] ;  /* 0x00018e0000087ab9 */ /* 0x000fe20000000800 */
[----:B------:R-:W-:Y:S01]  /*9050*/  LOP3.LUT R4, R20, UR14, RZ, 0xc0, !PT ;  /* 0x0000000e14047c12 */ /* 0x000fe2000f8ec0ff */
[----:B--2---:R-:W-:Y:S01]  /*9060*/  @P2 IMAD R17, R21, R22, R6 ;  /* 0x0000001615112224 */ /* 0x004fe200078e0206 */
[----:B------:R-:W-:Y:S01]  /*9070*/  LOP3.LUT R18, R18, UR4, RZ, 0xc0, !PT ;  /* 0x0000000412127c12 */ /* 0x000fe2000f8ec0ff */
[----:B------:R-:W-:Y:S01]  /*9080*/  IMAD.MOV R6, RZ, RZ, -R5 ;  /* 0x000000ffff067224 */ /* 0x000fe200078e0a05 */
[----:B------:R-:W-:Y:S01]  /*9090*/  ULDC UR9, c[0x0][0x610] ;  /* 0x0001840000097ab9 */ /* 0x000fe20000000800 */
[----:B------:R-:W-:Y:S02]  /*90a0*/  IMAD R4, R5, UR5, R4 ;  /* 0x0000000505047c24 */ /* 0x000fe4000f8e0204 */
[----:B------:R-:W-:Y:S01]  /*90b0*/  IMAD R19, R6, UR8, R19 ;  /* 0x0000000806137c24 */ /* 0x000fe2000f8e0213 */
[----:B------:R-:W-:Y:S01]  /*90c0*/  ULDC UR8, c[0x0][0x600] ;  /* 0x0001800000087ab9 */ /* 0x000fe20000000800 */
[----:B------:R-:W-:-:S02]  /*90d0*/  IMAD R17, R4, UR9, R17 ;  /* 0x0000000904117c24 */ /* 0x000fc4000f8e0211 */
[----:B------:R-:W-:Y:S02]  /*90e0*/  IMAD R6, R19, UR8, R18 ;  /* 0x0000000813067c24 */ /* 0x000fe4000f8e0212 */
[----:B------:R-:W-:Y:S02]  /*90f0*/  IMAD.MOV.U32 R10, RZ, RZ, 0x1 ;  /* 0x00000001ff0a7424 */ /* 0x000fe400078e00ff */
[----:B------:R-:W-:Y:S01]  /*9100*/  IMAD.MOV.U32 R4, RZ, RZ, R16 ;  /* 0x000000ffff047224 */ /* 0x000fe200078e0010 */
[----:B------:R-:W-:Y:S02]  /*9110*/  SEL R5, R6, R17, !P2 ;  /* 0x0000001106057207 */ /* 0x000fe40005000000 */
[----:B------:R-:W-:-:S07]  /*9120*/  SEL R6, R17, R6, !P2 ;  /* 0x0000000611067207 */ /* 0x000fce0005000000 */
.L_x_184:
[----:B------:R-:W-:Y:S05]  /*9130*/  BSYNC B1 ;  /* 0x0000000000017941 */ /* 0x000fea0003800000 */
.L_x_183:
[----:B------:R-:W-:-:S13]  /*9140*/  LOP3.LUT P1, RZ, R10, 0xff, RZ, 0xc0, !PT ;  /* 0x000000ff0aff7812 */ /* 0x000fda000782c0ff */
[----:B------:R-:W-:Y:S05]  /*9150*/  @P1 BRA `(.L_x_187) ;  /* 0xfffffff400301947 */ /* 0x000fea000383ffff */
[----:B------:R-:W-:Y:S05]  /*9160*/  BSYNC B0 ;  /* 0x0000000000007941 */ /* 0x000fea0003800000 */
.L_x_175:
[----:B------:R-:W-:-:S03]  /*9170*/  UMOV UR8, 0xffffffff ;  /* 0xffffffff00087882 */ /* 0x000fc60000000000 */
[----:B------:R-:W-:Y:S05]  /*9180*/  BRA.DIV UR8, `(.L_x_188) ;  /* 0x0000000a08007947 */ /* 0x000fea000b800000 */
[----:B------:R-:W-:-:S13]  /*9190*/  ELECT P0, URZ, PT ;  /* 0x00000000003f782f */ /* 0x000fda0003800000 */
.L_x_209:
[----:B------:R-:W-:Y:S04]  /*91a0*/  BSSY B0, `(.L_x_189) ;  /* 0x0000058000007945 */ /* 0x000fe80003800000 */
[----:B------:R-:W-:Y:S05]  /*91b0*/  @!P0 BRA `(.L_x_190) ;  /* 0x0000000400588947 */ /* 0x000fea0003800000 */
[----:B------:R-:W-:-:S04]  /*91c0*/  LOP3.LUT R7, R7, 0x2, RZ, 0xfc, !PT ;  /* 0x0000000207077812 */ /* 0x000fc800078efcff */
[----:B------:R-:W-:-:S13]  /*91d0*/  ISETP.NE.AND P0, PT, R7, 0x3, PT ;  /* 0x000000030700780c */ /* 0x000fda0003f05270 */
[----:B------:R-:W-:Y:S05]  /*91e0*/  @!P0 BRA `(.L_x_191) ;  /* 0x0000000000048947 */ /* 0x000fea0003800000 */
[----:B------:R-:W-:Y:S01]  /*91f0*/  BPT.TRAP 0x1 ;  /* 0x000000040000795c */ /* 0x000fe20000300000 */
.L_x_191:
[----:B------:R-:W0:Y:S01]  /*9200*/  S2R R3, SR_CgaCtaId ;  /* 0x0000000000037919 */ /* 0x000e220000008800 */
[----:B------:R-:W-:Y:S02]  /*9210*/  MOV R0, 0x400 ;  /* 0x0000040000007802 */ /* 0x000fe40000000f00 */
[----:B------:R-:W-:Y:S02]  /*9220*/  SHF.L.U32 R2, R12, 0x1f, RZ ;  /* 0x0000001f0c027819 */ /* 0x000fe400000006ff */
[----:B0-----:R-:W-:-:S05]  /*9230*/  LEA R0, R3, R0, 0x18 ;  /* 0x0000000003007211 */ /* 0x001fca00078ec0ff */
[----:B------:R-:W-:-:S04]  /*9240*/  VIADD R0, R0, 0x48 ;  /* 0x0000004800007836 */ /* 0x000fc80000000000 */
[C---:B------:R-:W-:Y:S02]  /*9250*/  IMAD R5, R15.reuse, 0x8, R0 ;  /* 0x000000080f057824 */ /* 0x040fe400078e0200 */
[----:B------:R-:W-:Y:S02]  /*9260*/  VIADD R15, R15, 0x1 ;  /* 0x000000010f0f7836 */ /* 0x000fe40000000000 */
[----:B------:R-:W0:Y:S03]  /*9270*/  SYNCS.PHASECHK.TRANS64.TRYWAIT P0, [R5+URZ], R2 ;  /* 0x00000002050075a7 */ /* 0x000e26000800017f */
[----:B------:R-:W-:-:S04]  /*9280*/  ISETP.NE.AND P1, PT, R15, 0x9, PT ;  /* 0x000000090f00780c */ /* 0x000fc80003f25270 */
[----:B------:R-:W-:Y:S02]  /*9290*/  SEL R3, RZ, 0x1, P1 ;  /* 0x00000001ff037807 */ /* 0x000fe40000800000 */
[----:B------:R-:W-:Y:S02]  /*92a0*/  SEL R15, R15, RZ, P1 ;  /* 0x000000ff0f0f7207 */ /* 0x000fe40000800000 */
[----:B------:R-:W-:-:S03]  /*92b0*/  LOP3.LUT R12, R12, R3, RZ, 0x3c, !PT ;  /* 0x000000030c0c7212 */ /* 0x000fc600078e3cff */
[----:B------:R-:W-:Y:S01]  /*92c0*/  IMAD R7, R15, 0x8, R0 ;  /* 0x000000080f077824 */ /* 0x000fe200078e0200 */
[----:B------:R-:W-:Y:S01]  /*92d0*/  SHF.L.U32 R4, R12, 0x1f, RZ ;  /* 0x0000001f0c047819 */ /* 0x000fe200000006ff */
[----:B0-----:R-:W-:Y:S06]  /*92e0*/  @!P0 BRA `(.L_x_192) ;  /* 0x0000000400cc8947 */ /* 0x001fec0003800000 */
.L_x_210:
[----:B------:R-:W1:Y:S01]  /*92f0*/  SYNCS.PHASECHK.TRANS64.TRYWAIT P0, [R7+URZ], R4 ;  /* 0x00000004070075a7 */ /* 0x000e62000800017f */
[----:B0-----:R-:W-:-:S05]  /*9300*/  VIADD R2, R15, 0x1 ;  /* 0x000000010f027836 */ /* 0x001fca0000000000 */
[----:B------:R-:W-:-:S04]  /*9310*/  ISETP.NE.AND P1, PT, R2, 0x9, PT ;  /* 0x000000090200780c */ /* 0x000fc80003f25270 */
[----:B------:R-:W-:Y:S02]  /*9320*/  SEL R3, RZ, 0x1, P1 ;  /* 0x00000001ff037807 */ /* 0x000fe40000800000 */
[----:B------:R-:W-:Y:S02]  /*9330*/  SEL R9, R2, RZ, P1 ;  /* 0x000000ff02097207 */ /* 0x000fe40000800000 */
[----:B------:R-:W-:-:S03]  /*9340*/  LOP3.LUT R12, R12, R3, RZ, 0x3c, !PT ;  /* 0x000000030c0c7212 */ /* 0x000fc600078e3cff */
[----:B------:R-:W-:Y:S01]  /*9350*/  IMAD R6, R9, 0x8, R0 ;  /* 0x0000000809067824 */ /* 0x000fe200078e0200 */
[----:B------:R-:W-:Y:S01]  /*9360*/  SHF.L.U32 R5, R12, 0x1f, RZ ;  /* 0x0000001f0c057819 */ /* 0x000fe200000006ff */
[----:B-1----:R-:W-:Y:S06]  /*9370*/  @!P0 BRA `(.L_x_193) ;  /* 0x0000000400bc8947 */ /* 0x002fec0003800000 */
.L_x_211:
[----:B------:R-:W1:Y:S01]  /*9380*/  SYNCS.PHASECHK.TRANS64.TRYWAIT P0, [R6+URZ], R5 ;  /* 0x00000005060075a7 */ /* 0x000e62000800017f */
[----:B------:R-:W-:-:S05]  /*9390*/  VIADD R2, R9, 0x1 ;  /* 0x0000000109027836 */ /* 0x000fca0000000000 */
[----:B------:R-:W-:-:S04]  /*93a0*/  ISETP.NE.AND P1, PT, R2, 0x9, PT ;  /* 0x000000090200780c */ /* 0x000fc80003f25270 */
[----:B------:R-:W-:Y:S02]  /*93b0*/  SEL R3, RZ, 0x1, P1 ;  /* 0x00000001ff037807 */ /* 0x000fe40000800000 */
[----:B0-----:R-:W-:Y:S02]  /*93c0*/  SEL R7, R2, RZ, P1 ;  /* 0x000000ff02077207 */ /* 0x001fe40000800000 */
[----:B------:R-:W-:-:S03]  /*93d0*/  LOP3.LUT R12, R12, R3, RZ, 0x3c, !PT ;  /* 0x000000030c0c7212 */ /* 0x000fc600078e3cff */
[----:B------:R-:W-:Y:S01]  /*93e0*/  IMAD R9, R7, 0x8, R0 ;  /* 0x0000000807097824 */ /* 0x000fe200078e0200 */
[----:B------:R-:W-:Y:S01]  /*93f0*/  SHF.L.U32 R4, R12, 0x1f, RZ ;  /* 0x0000001f0c047819 */ /* 0x000fe200000006ff */
[----:B-1----:R-:W-:Y:S06]  /*9400*/  @!P0 BRA `(.L_x_194) ;  /* 0x0000000400ac8947 */ /* 0x002fec0003800000 */
.L_x_212:
[----:B------:R-:W1:Y:S01]  /*9410*/  SYNCS.PHASECHK.TRANS64.TRYWAIT P0, [R9+URZ], R4 ;  /* 0x00000004090075a7 */ /* 0x000e62000800017f */
[----:B------:R-:W-:-:S05]  /*9420*/  VIADD R2, R7, 0x1 ;  /* 0x0000000107027836 */ /* 0x000fca0000000000 */
[----:B------:R-:W-:-:S04]  /*9430*/  ISETP.NE.AND P1, PT, R2, 0x9, PT ;  /* 0x000000090200780c */ /* 0x000fc80003f25270 */
[----:B------:R-:W-:Y:S02]  /*9440*/  SEL R3, RZ, 0x1, P1 ;  /* 0x00000001ff037807 */ /* 0x000fe40000800000 */
[----:B------:R-:W-:Y:S02]  /*9450*/  SEL R7, R2, RZ, P1 ;  /* 0x000000ff02077207 */ /* 0x000fe40000800000 */
[----:B------:R-:W-:-:S03]  /*9460*/  LOP3.LUT R12, R12, R3, RZ, 0x3c, !PT ;  /* 0x000000030c0c7212 */ /* 0x000fc600078e3cff */
[----:B0-----:R-:W-:Y:S01]  /*9470*/  IMAD R6, R7, 0x8, R0 ;  /* 0x0000000807067824 */ /* 0x001fe200078e0200 */
[----:B------:R-:W-:Y:S01]  /*9480*/  SHF.L.U32 R5, R12, 0x1f, RZ ;  /* 0x0000001f0c057819 */ /* 0x000fe200000006ff */
[----:B-1----:R-:W-:Y:S06]  /*9490*/  @!P0 BRA `(.L_x_195) ;  /* 0x00000004009c8947 */ /* 0x002fec0003800000 */
.L_x_213:
        /* <DEDUP_REMOVED lines=9> */
.L_x_214:
[----:B------:R-:W1:Y:S01]  /*9530*/  SYNCS.PHASECHK.TRANS64.TRYWAIT P0, [R9+URZ], R4 ;  /* 0x00000004090075a7 */ /* 0x000e62000800017f */
[----:B------:R-:W-:-:S05]  /*9540*/  VIADD R2, R7, 0x1 ;  /* 0x0000000107027836 */ /* 0x000fca0000000000 */
[----:B------:R-:W-:-:S04]  /*9550*/  ISETP.NE.AND P1, PT, R2, 0x9, PT ;  /* 0x000000090200780c */ /* 0x000fc80003f25270 */
[----:B------:R-:W-:Y:S02]  /*9560*/  SEL R3, RZ, 0x1, P1 ;  /* 0x00000001ff037807 */ /* 0x000fe40000800000 */
[----:B------:R-:W-:Y:S02]  /*9570*/  SEL R7, R2, RZ, P1 ;  /* 0x000000ff02077207 */ /* 0x000fe40000800000 */
[----:B------:R-:W-:-:S03]  /*9580*/  LOP3.LUT R12, R12, R3, RZ, 0x3c, !PT ;  /* 0x000000030c0c7212 */ /* 0x000fc600078e3cff */
[----:B------:R-:W-:Y:S01]  /*9590*/  IMAD R8, R7, 0x8, R0 ;  /* 0x0000000807087824 */ /* 0x000fe200078e0200 */
[----:B0-----:R-:W-:Y:S01]  /*95a0*/  SHF.L.U32 R5, R12, 0x1f, RZ ;  /* 0x0000001f0c057819 */ /* 0x001fe200000006ff */
[----:B-1----:R-:W-:Y:S06]  /*95b0*/  @!P0 BRA `(.L_x_197) ;  /* 0x00000004007c8947 */ /* 0x002fec0003800000 */
.L_x_215:
[----:B------:R-:W1:Y:S01]  /*95c0*/  SYNCS.PHASECHK.TRANS64.TRYWAIT P0, [R8+URZ], R5 ;  /* 0x00000005080075a7 */ /* 0x000e62000800017f */
[----:B------:R-:W-:-:S05]  /*95d0*/  VIADD R2, R7, 0x1 ;  /* 0x0000000107027836 */ /* 0x000fca0000000000 */
[----:B------:R-:W-:-:S04]  /*95e0*/  ISETP.NE.AND P1, PT, R2, 0x9, PT ;  /* 0x000000090200780c */ /* 0x000fc80003f25270 */
[----:B------:R-:W-:Y:S02]  /*95f0*/  SEL R3, RZ, 0x1, P1 ;  /* 0x00000001ff037807 */ /* 0x000fe40000800000 */
[----:B------:R-:W-:Y:S02]  /*9600*/  SEL R7, R2, RZ, P1 ;  /* 0x000000ff02077207 */ /* 0x000fe40000800000 */
[----:B0-----:R-:W-:-:S03]  /*9610*/  LOP3.LUT R9, R12, R3, RZ, 0x3c, !PT ;  /* 0x000000030c097212 */ /* 0x001fc600078e3cff */
[----:B------:R-:W-:Y:S01]  /*9620*/  IMAD R11, R7, 0x8, R0 ;  /* 0x00000008070b7824 */ /* 0x000fe200078e0200 */
[----:B------:R-:W-:Y:S01]  /*9630*/  SHF.L.U32 R6, R9, 0x1f, RZ ;  /* 0x0000001f09067819 */ /* 0x000fe200000006ff */
[----:B-1----:R-:W-:Y:S06]  /*9640*/  @!P0 BRA `(.L_x_198) ;  /* 0x00000004006c8947 */ /* 0x002fec0003800000 */
.L_x_216:
[----:B------:R-:W1:Y:S01]  /*9650*/  SYNCS.PHASECHK.TRANS64.TRYWAIT P0, [R11+URZ], R6 ;  /* 0x000000060b0075a7 */ /* 0x000e62000800017f */
[----:B------:R-:W-:-:S05]  /*9660*/  VIADD R2, R7, 0x1 ;  /* 0x0000000107027836 */ /* 0x000fca0000000000 */
[----:B------:R-:W-:-:S04]  /*9670*/  ISETP.NE.AND P1, PT, R2, 0x9, PT ;  /* 0x000000090200780c */ /* 0x000fc80003f25270 */
[----:B------:R-:W-:Y:S02]  /*9680*/  SEL R4, RZ, 0x1, P1 ;  /* 0x00000001ff047807 */ /* 0x000fe40000800000 */
[----:B------:R-:W-:Y:S02]  /*9690*/  SEL R3, R2, RZ, P1 ;  /* 0x000000ff02037207 */ /* 0x000fe40000800000 */
[----:B------:R-:W-:Y:S01]  /*96a0*/  LOP3.LUT R4, R9, R4, RZ, 0x3c, !PT ;  /* 0x0000000409047212 */ /* 0x000fe200078e3cff */
[----:B-1----:R-:W-:Y:S06]  /*96b0*/  @!P0 BRA `(.L_x_199) ;  /* 0x0000000400648947 */ /* 0x002fec0003800000 */
.L_x_217:
[----:B------:R-:W-:Y:S01]  /*96c0*/  IMAD R3, R3, 0x8, R0 ;  /* 0x0000000803037824 */ /* 0x000fe200078e0200 */
[----:B------:R-:W-:-:S07]  /*96d0*/  SHF.L.U32 R0, R4, 0x1f, RZ ;  /* 0x0000001f04007819 */ /* 0x000fce00000006ff */
.L_x_200:
[----:B--2---:R2:W3:Y:S02]  /*96e0*/  SYNCS.PHASECHK.TRANS64.TRYWAIT P0, [R3+URZ], R0 ;  /* 0x00000000030075a7 */ /* 0x0044e4000800017f */
[----:B---3--:R-:W-:Y:S05]  /*96f0*/  @!P0 NANOSLEEP.SYNCS 0x989680 ;  /* 0x009896800000895d */ /* 0x008fea0003900000 */
[----:B------:R-:W3:Y:S02]  /*9700*/  @!P0 SYNCS.PHASECHK.TRANS64 P0, [R3+URZ], R0 ;  /* 0x00000000030085a7 */ /* 0x000ee4000800007f */
[----:B---3--:R-:W-:Y:S05]  /*9710*/  @!P0 BRA `(.L_x_200) ;  /* 0xfffffffc00f08947 */ /* 0x008fea000383ffff */
.L_x_190:
[----:B------:R-:W-:Y:S05]  /*9720*/  BSYNC B0 ;  /* 0x0000000000007941 */ /* 0x000fea0003800000 */
.L_x_189:
[----:B------:R-:W-:Y:S05]  /*9730*/  EXIT ;  /* 0x000000000000794d */ /* 0x000fea0003800000 */
.L_x_20:
[----:B0-----:R-:W-:-:S04]  /*9740*/  IMAD.U32 R19, RZ, RZ, UR11 ;  /* 0x0000000bff137e24 */ /* 0x001fc8000f8e00ff */
[----:B------:R0:W1:Y:S03]  /*9750*/  SYNCS.PHASECHK.TRANS64.TRYWAIT P0, [R19+URZ+-0x8], R18 ;  /* 0xfffff812130075a7 */ /* 0x000066000800017f */
[----:B-1----:R-:W-:Y:S05]  /*9760*/  @!P0 NANOSLEEP.SYNCS 0x989680 ;  /* 0x009896800000895d */ /* 0x002fea0003900000 */
[----:B------:R-:W1:Y:S02]  /*9770*/  @!P0 SYNCS.PHASECHK.TRANS64 P0, [R19+URZ+-0x8], R18 ;  /* 0xfffff812130085a7 */ /* 0x000e64000800007f */
[----:B-1----:R-:W-:Y:S05]  /*9780*/  @!P0 BRA `(.L_x_20) ;  /* 0xfffffffc00ec8947 */ /* 0x002fea000383ffff */
[----:B------:R-:W-:Y:S05]  /*9790*/  BRA `(.L_x_201) ;  /* 0xffffff7c00f07947 */ /* 0x000fea000383ffff */
.L_x_25:
[----:B-1----:R-:W-:-:S04]  /*97a0*/  IMAD.U32 R19, RZ, RZ, UR6 ;  /* 0x00000006ff137e24 */ /* 0x002fc8000f8e00ff */
[----:B------:R1:W4:Y:S03]  /*97b0*/  SYNCS.PHASECHK.TRANS64.TRYWAIT P0, [R19+URZ], R18 ;  /* 0x00000012130075a7 */ /* 0x000326000800017f */
[----:B----4-:R-:W-:Y:S05]  /*97c0*/  @!P0 NANOSLEEP.SYNCS 0x989680 ;  /* 0x009896800000895d */ /* 0x010fea0003900000 */
[----:B------:R-:W4:Y:S02]  /*97d0*/  @!P0 SYNCS.PHASECHK.TRANS64 P0, [R19+URZ], R18 ;  /* 0x00000012130085a7 */ /* 0x000f24000800007f */
[----:B----4-:R-:W-:Y:S05]  /*97e0*/  @!P0 BRA `(.L_x_25) ;  /* 0xfffffffc00ec8947 */ /* 0x010fea000383ffff */
[----:B------:R-:W-:Y:S05]  /*97f0*/  BRA `(.L_x_24) ;  /* 0xffffff84001c7947 */ /* 0x000fea000383ffff */
.L_x_31:
[----:B-1----:R-:W-:-:S04]  /*9800*/  IMAD.U32 R21, RZ, RZ, UR16 ;  /* 0x00000010ff157e24 */ /* 0x002fc8000f8e00ff */
[----:B------:R1:W4:Y:S03]  /*9810*/  SYNCS.PHASECHK.TRANS64.TRYWAIT P0, [R21+URZ], R20 ;  /* 0x00000014150075a7 */ /* 0x000326000800017f */
[----:B----4-:R-:W-:Y:S05]  /*9820*/  @!P0 NANOSLEEP.SYNCS 0x989680 ;  /* 0x009896800000895d */ /* 0x010fea0003900000 */
[----:B------:R-:W4:Y:S02]  /*9830*/  @!P0 SYNCS.PHASECHK.TRANS64 P0, [R21+URZ], R20 ;  /* 0x00000014150085a7 */ /* 0x000f24000800007f */
[----:B----4-:R-:W-:Y:S05]  /*9840*/  @!P0 BRA `(.L_x_31) ;  /* 0xfffffffc00ec8947 */ /* 0x010fea000383ffff */
[----:B------:R-:W-:Y:S05]  /*9850*/  BRA `(.L_x_30) ;  /* 0xffffff8c00847947 */ /* 0x000fea000383ffff */
.L_x_39:
[----:B0-----:R-:W-:-:S04]  /*9860*/  IMAD.U32 R19, RZ, RZ, UR11 ;  /* 0x0000000bff137e24 */ /* 0x001fc8000f8e00ff */
[----:B------:R0:W1:Y:S03]  /*9870*/  SYNCS.PHASECHK.TRANS64.TRYWAIT P0, [R19+URZ+0x8], R18 ;  /* 0x00000812130075a7 */ /* 0x000066000800017f */
[----:B-1----:R-:W-:Y:S05]  /*9880*/  @!P0 NANOSLEEP.SYNCS 0x989680 ;  /* 0x009896800000895d */ /* 0x002fea0003900000 */
[----:B------:R-:W1:Y:S02]  /*9890*/  @!P0 SYNCS.PHASECHK.TRANS64 P0, [R19+URZ+0x8], R18 ;  /* 0x00000812130085a7 */ /* 0x000e64000800007f */
[----:B-1----:R-:W-:Y:S05]  /*98a0*/  @!P0 BRA `(.L_x_39) ;  /* 0xfffffffc00ec8947 */ /* 0x002fea000383ffff */
[----:B------:R-:W-:Y:S05]  /*98b0*/  BRA `(.L_x_202) ;  /* 0xffffff9c00207947 */ /* 0x000fea000383ffff */
.L_x_176:
[----:B------:R-:W-:Y:S01]  /*98c0*/  BSSY B1, `(.L_x_203) ;  /* 0x0000006000017945 */ /* 0x000fe20003800000 */
[----:B------:R-:W-:-:S07]  /*98d0*/  IMAD.MOV.U32 R10, RZ, RZ, -0x1 ;  /* 0xffffffffff0a7424 */ /* 0x000fce00078e00ff */
[----:B------:R-:W-:Y:S05]  /*98e0*/  WARPSYNC.COLLECTIVE R10, `(.L_x_204) ;  /* 0x000000000a0c7348 */ /* 0x000fea0003c00000 */
[----:B------:R-:W-:Y:S02]  /*98f0*/  ELECT P1, UR62, PT ;  /* 0x00000000003e782f */ /* 0x000fe40003820000 */
[----:B------:R-:W-:Y:S01]  /*9900*/  MOV R10, UR62 ;  /* 0x0000003e000a7c02 */ /* 0x000fe20008000f00 */
[----:B------:R-:W-:Y:S10]  /*9910*/  ENDCOLLECTIVE ;  /* 0x000000000000791b */ /* 0x000ff40003800000 */
.L_x_204:
[----:B------:R-:W-:Y:S05]  /*9920*/  BSYNC B1 ;  /* 0x0000000000017941 */ /* 0x000fea0003800000 */
.L_x_203:
[----:B------:R-:W-:Y:S05]  /*9930*/  BRA `(.L_x_205) ;  /* 0xffffffec00447947 */ /* 0x000fea000383ffff */
.L_x_179:
[----:B-1----:R1:W2:Y:S02]  /*9940*/  SYNCS.PHASECHK.TRANS64.TRYWAIT P1, [R19+URZ+0x48], R10 ;  /* 0x0000480a130075a7 */ /* 0x0022a4000802017f */
[----:B--2---:R-:W-:Y:S05]  /*9950*/  @!P1 NANOSLEEP.SYNCS 0x989680 ;  /* 0x009896800000995d */ /* 0x004fea0003900000 */
[----:B------:R-:W2:Y:S02]  /*9960*/  @!P1 SYNCS.PHASECHK.TRANS64 P1, [R19+URZ+0x48], R10 ;  /* 0x0000480a130095a7 */ /* 0x000ea4000802007f */
[----:B--2---:R-:W-:Y:S05]  /*9970*/  @!P1 BRA `(.L_x_179) ;  /* 0xfffffffc00f09947 */ /* 0x004fea000383ffff */
[----:B------:R-:W-:Y:S05]  /*9980*/  BRA `(.L_x_206) ;  /* 0xffffffec007c7947 */ /* 0x000fea000383ffff */
.L_x_188:
[----:B------:R-:W-:Y:S01]  /*9990*/  BSSY B0, `(.L_x_207) ;  /* 0x0000006000007945 */ /* 0x000fe20003800000 */
[----:B------:R-:W-:-:S07]  /*99a0*/  IMAD.MOV.U32 R10, RZ, RZ, -0x1 ;  /* 0xffffffffff0a7424 */ /* 0x000fce00078e00ff */
[----:B------:R-:W-:Y:S05]  /*99b0*/  WARPSYNC.COLLECTIVE R10, `(.L_x_208) ;  /* 0x000000000a0c7348 */ /* 0x000fea0003c00000 */
[----:B------:R-:W-:Y:S02]  /*99c0*/  ELECT P1, UR62, PT ;  /* 0x00000000003e782f */ /* 0x000fe40003820000 */
[----:B------:R-:W-:Y:S01]  /*99d0*/  MOV R10, UR62 ;  /* 0x0000003e000a7c02 */ /* 0x000fe20008000f00 */
[----:B------:R-:W-:Y:S10]  /*99e0*/  ENDCOLLECTIVE ;  /* 0x000000000000791b */ /* 0x000ff40003800000 */
.L_x_208:
[----:B------:R-:W-:Y:S05]  /*99f0*/  BSYNC B0 ;  /* 0x0000000000007941 */ /* 0x000fea0003800000 */
.L_x_207:
[----:B------:R-:W-:Y:S01]  /*9a00*/  PLOP3.LUT P0, PT, P1, PT, PT, 0x80, 0x0 ;  /* 0x000000000000781c */ /* 0x000fe20000f0f070 */
[----:B------:R-:W-:-:S12]  /*9a10*/  BRA `(.L_x_209) ;  /* 0xfffffff400e07947 */ /* 0x000fd8000383ffff */
.L_x_192:
[----:B0-----:R0:W1:Y:S02]  /*9a20*/  SYNCS.PHASECHK.TRANS64.TRYWAIT P0, [R5+URZ], R2 ;  /* 0x00000002050075a7 */ /* 0x001064000800017f */
[----:B-1----:R-:W-:Y:S05]  /*9a30*/  @!P0 NANOSLEEP.SYNCS 0x989680 ;  /* 0x009896800000895d */ /* 0x002fea0003900000 */
[----:B------:R-:W1:Y:S02]  /*9a40*/  @!P0 SYNCS.PHASECHK.TRANS64 P0, [R5+URZ], R2 ;  /* 0x00000002050085a7 */ /* 0x000e64000800007f */
[----:B-1----:R-:W-:Y:S05]  /*9a50*/  @!P0 BRA `(.L_x_192) ;  /* 0xfffffffc00f08947 */ /* 0x002fea000383ffff */
[----:B------:R-:W-:Y:S05]  /*9a60*/  BRA `(.L_x_210) ;  /* 0xfffffff800207947 */ /* 0x000fea000383ffff */
.L_x_193:
[----:B0-----:R0:W1:Y:S02]  /*9a70*/  SYNCS.PHASECHK.TRANS64.TRYWAIT P0, [R7+URZ], R4 ;  /* 0x00000004070075a7 */ /* 0x001064000800017f */
[----:B-1----:R-:W-:Y:S05]  /*9a80*/  @!P0 NANOSLEEP.SYNCS 0x989680 ;  /* 0x009896800000895d */ /* 0x002fea0003900000 */
[----:B------:R-:W1:Y:S02]  /*9a90*/  @!P0 SYNCS.PHASECHK.TRANS64 P0, [R7+URZ], R4 ;  /* 0x00000004070085a7 */ /* 0x000e64000800007f */
[----:B-1----:R-:W-:Y:S05]  /*9aa0*/  @!P0 BRA `(.L_x_193) ;  /* 0xfffffffc00f08947 */ /* 0x002fea000383ffff */
[----:B------:R-:W-:Y:S05]  /*9ab0*/  BRA `(.L_x_211) ;  /* 0xfffffff800307947 */ /* 0x000fea000383ffff */
.L_x_194:
[----:B0-----:R0:W1:Y:S02]  /*9ac0*/  SYNCS.PHASECHK.TRANS64.TRYWAIT P0, [R6+URZ], R5 ;  /* 0x00000005060075a7 */ /* 0x001064000800017f */
[----:B-1----:R-:W-:Y:S05]  /*9ad0*/  @!P0 NANOSLEEP.SYNCS 0x989680 ;  /* 0x009896800000895d */ /* 0x002fea0003900000 */
[----:B------:R-:W1:Y:S02]  /*9ae0*/  @!P0 SYNCS.PHASECHK.TRANS64 P0, [R6+URZ], R5 ;  /* 0x00000005060085a7 */ /* 0x000e64000800007f */
[----:B-1----:R-:W-:Y:S05]  /*9af0*/  @!P0 BRA `(.L_x_194) ;  /* 0xfffffffc00f08947 */ /* 0x002fea000383ffff */
[----:B------:R-:W-:Y:S05]  /*9b00*/  BRA `(.L_x_212) ;  /* 0xfffffff800407947 */ /* 0x000fea000383ffff */
.L_x_195:
[----:B0-----:R0:W1:Y:S02]  /*9b10*/  SYNCS.PHASECHK.TRANS64.TRYWAIT P0, [R9+URZ], R4 ;  /* 0x00000004090075a7 */ /* 0x001064000800017f */
[----:B-1----:R-:W-:Y:S05]  /*9b20*/  @!P0 NANOSLEEP.SYNCS 0x989680 ;  /* 0x009896800000895d */ /* 0x002fea0003900000 */
[----:B------:R-:W1:Y:S02]  /*9b30*/  @!P0 SYNCS.PHASECHK.TRANS64 P0, [R9+URZ], R4 ;  /* 0x00000004090085a7 */ /* 0x000e64000800007f */
[----:B-1----:R-:W-:Y:S05]  /*9b40*/  @!P0 BRA `(.L_x_195) ;  /* 0xfffffffc00f08947 */ /* 0x002fea000383ffff */
[----:B------:R-:W-:Y:S05]  /*9b50*/  BRA `(.L_x_213) ;  /* 0xfffffff800507947 */ /* 0x000fea000383ffff */
.L_x_196:
[----:B0-----:R0:W1:Y:S02]  /*9b60*/  SYNCS.PHASECHK.TRANS64.TRYWAIT P0, [R6+URZ], R5 ;  /* 0x00000005060075a7 */ /* 0x001064000800017f */
[----:B-1----:R-:W-:Y:S05]  /*9b70*/  @!P0 NANOSLEEP.SYNCS 0x989680 ;  /* 0x009896800000895d */ /* 0x002fea0003900000 */
[----:B------:R-:W1:Y:S02]  /*9b80*/  @!P0 SYNCS.PHASECHK.TRANS64 P0, [R6+URZ], R5 ;  /* 0x00000005060085a7 */ /* 0x000e64000800007f */
[----:B-1----:R-:W-:Y:S05]  /*9b90*/  @!P0 BRA `(.L_x_196) ;  /* 0xfffffffc00f08947 */ /* 0x002fea000383ffff */
[----:B------:R-:W-:Y:S05]  /*9ba0*/  BRA `(.L_x_214) ;  /* 0xfffffff800607947 */ /* 0x000fea000383ffff */
.L_x_197:
[----:B0-----:R0:W1:Y:S02]  /*9bb0*/  SYNCS.PHASECHK.TRANS64.TRYWAIT P0, [R9+URZ], R4 ;  /* 0x00000004090075a7 */ /* 0x001064000800017f */
[----:B-1----:R-:W-:Y:S05]  /*9bc0*/  @!P0 NANOSLEEP.SYNCS 0x989680 ;  /* 0x009896800000895d */ /* 0x002fea0003900000 */
[----:B------:R-:W1:Y:S02]  /*9bd0*/  @!P0 SYNCS.PHASECHK.TRANS64 P0, [R9+URZ], R4 ;  /* 0x00000004090085a7 */ /* 0x000e64000800007f */
[----:B-1----:R-:W-:Y:S05]  /*9be0*/  @!P0 BRA `(.L_x_197) ;  /* 0xfffffffc00f08947 */ /* 0x002fea000383ffff */
[----:B------:R-:W-:Y:S05]  /*9bf0*/  BRA `(.L_x_215) ;  /* 0xfffffff800707947 */ /* 0x000fea000383ffff */
.L_x_198:
[----:B0-----:R0:W1:Y:S02]  /*9c00*/  SYNCS.PHASECHK.TRANS64.TRYWAIT P0, [R8+URZ], R5 ;  /* 0x00000005080075a7 */ /* 0x001064000800017f */
[----:B-1----:R-:W-:Y:S05]  /*9c10*/  @!P0 NANOSLEEP.SYNCS 0x989680 ;  /* 0x009896800000895d */ /* 0x002fea0003900000 */
[----:B------:R-:W1:Y:S02]  /*9c20*/  @!P0 SYNCS.PHASECHK.TRANS64 P0, [R8+URZ], R5 ;  /* 0x00000005080085a7 */ /* 0x000e64000800007f */
[----:B-1----:R-:W-:Y:S05]  /*9c30*/  @!P0 BRA `(.L_x_198) ;  /* 0xfffffffc00f08947 */ /* 0x002fea000383ffff */
[----:B------:R-:W-:Y:S05]  /*9c40*/  BRA `(.L_x_216) ;  /* 0xfffffff800807947 */ /* 0x000fea000383ffff */
.L_x_199:
[----:B-1----:R1:W2:Y:S02]  /*9c50*/  SYNCS.PHASECHK.TRANS64.TRYWAIT P0, [R11+URZ], R6 ;  /* 0x000000060b0075a7 */ /* 0x0022a4000800017f */
[----:B--2---:R-:W-:Y:S05]  /*9c60*/  @!P0 NANOSLEEP.SYNCS 0x989680 ;  /* 0x009896800000895d */ /* 0x004fea0003900000 */
[----:B------:R-:W2:Y:S02]  /*9c70*/  @!P0 SYNCS.PHASECHK.TRANS64 P0, [R11+URZ], R6 ;  /* 0x000000060b0085a7 */ /* 0x000ea4000800007f */
[----:B--2---:R-:W-:Y:S05]  /*9c80*/  @!P0 BRA `(.L_x_199) ;  /* 0xfffffffc00f08947 */ /* 0x004fea000383ffff */
[----:B------:R-:W-:Y:S05]  /*9c90*/  BRA `(.L_x_217) ;  /* 0xfffffff800887947 */ /* 0x000fea000383ffff */
.L_x_218:
[----:B------:R-:W-:-:S00]  /*9ca0*/  BRA `(.L_x_218) ;  /* 0xfffffffc00fc7947 */ /* 0x000fc0000383ffff */
[----:B------:R-:W-:-:S00]  /*9cb0*/  NOP ;  /* 0x0000000000007918 */ /* 0x000fc00000000000 */
        /* <DEDUP_REMOVED lines=12> */
.L_x_219:


//--------------------- .nv.shared._ZN7cutlass13device_kernelINS_4gemm6kernel13GemmUniversalIN4cute5tupleIJiiiiEEENS1_10collective13CollectiveMmaINS1_37MainloopSm90TmaGmmaWarpSpecializedFP8ILi9ENS5_IJNS4_1CILi2EEENSA_ILi4EEENSA_ILi1EEEEEENS1_32KernelTmaWarpSpecializedPingpongEEENS5_IJNSA_ILi64EEENSA_ILi128EEESI_EEENS_12float_e5m2_tENS5_IJlSD_lEEESK_SL_NS4_8TiledMMAINS4_8MMA_AtomIJNS4_4SM904GMMA31MMA_64x128x32_F32E5M2E5M2_SS_TNILNSP_7ScaleInE1ELSR_1EEEEEENS4_6LayoutINS5_IJSD_SD_SD_EEENS5_IJNSA_ILi0EEESW_SW_EEEEENS5_IJNS4_10UnderscoreESZ_SZ_EEEEENS4_23SM90_TMA_LOAD_MULTICASTENS4_14ComposedLayoutINS4_7SwizzleILi3ELi4ELi3EEENS4_18smem_ptr_flag_bitsILi8EEENSU_INS5_IJNSA_ILi8EEESI_EEENS5_IJSI_SD_EEEEEEEvNS4_8identityES12_S1C_vS1D_EENS_8epilogue10collective6detail29Sm90TmaWarpSpecializedAdapterINS1G_15DefaultEpilogueISK_SL_SL_NS1F_6thread17LinearCombinationISK_Li1EffLNS1K_9ScaleType4KindE0ELNS_15FloatRoundStyleE2ESK_EENS1_15EpilogueDefaultEEEEEvvEEEEvNT_6ParamsE --------------------------
	.section	.nv.shared._ZN7cutlass13device_kernelINS_4gemm6kernel13GemmUniversalIN4cute5tupleIJiiiiEEENS1_10collective13CollectiveMmaINS1_37MainloopSm90TmaGmmaWarpSpecializedFP8ILi9ENS5_IJNS4_1CILi2EEENSA_ILi4EEENSA_ILi1EEEEEENS1_32KernelTmaWarpSpecializedPingpongEEENS5_IJNSA_ILi64EEENSA_ILi128EEESI_EEENS_12float_e5m2_tENS5_IJlSD_lEEESK_SL_NS4_8TiledMMAINS4_8MMA_AtomIJNS4_4SM904GMMA31MMA_64x128x32_F32E5M2E5M2_SS_TNILNSP_7ScaleInE1ELSR_1EEEEEENS4_6LayoutINS5_IJSD_SD_SD_EEENS5_IJNSA_ILi0EEESW_SW_EEEEENS5_IJNS4_10UnderscoreESZ_SZ_EEEEENS4_23SM90_TMA_LOAD_MULTICASTENS4_14ComposedLayoutINS4_7SwizzleILi3ELi4ELi3EEENS4_18smem_ptr_flag_bitsILi8EEENSU_INS5_IJNSA_ILi8EEESI_EEENS5_IJSI_SD_EEEEEEEvNS4_8identityES12_S1C_vS1D_EENS_8epilogue10collective6detail29Sm90TmaWarpSpecializedAdapterINS1G_15DefaultEpilogueISK_SL_SL_NS1F_6thread17LinearCombinationISK_Li1EffLNS1K_9ScaleType4KindE0ELNS_15FloatRoundStyleE2ESK_EENS1_15EpilogueDefaultEEEEEvvEEEEvNT_6ParamsE,"aw",@nobits
	.sectionflags	@""
	.align	16
	.zero		1024


//--------------------- .nv.shared.reserved.0     --------------------------
	.section	.nv.shared.reserved.0,"aw",@nobits
	.weak		__nv_reservedSMEM_offset_0_alias
	.size		__nv_reservedSMEM_offset_0_alias, 0, 0
	.other		__nv_reservedSMEM_offset_0_alias,@"STO_CUDA_RESERVED_SHARED STV_DEFAULT"
__nv_reservedSMEM_offset_0_alias:
	.zero		0


//--------------------- .nv.global                --------------------------
	.section	.nv.global,"aw",@nobits
.nv.global:
	.type		_ZN40_INTERNAL_bac34586_4_k_cu_3eb8e1c1_207454cute1_E,@object
	.size		_ZN40_INTERNAL_bac34586_4_k_cu_3eb8e1c1_207454cute1_E,(_ZN40_INTERNAL_bac34586_4_k_cu_3eb8e1c1_207454cuda3std3__45__cpo6cbeginE - _ZN40_INTERNAL_bac34586_4_k_cu_3eb8e1c1_207454cute1_E)
_ZN40_INTERNAL_bac34586_4_k_cu_3eb8e1c1_207454cute1_E:
	.zero		1
	.type		_ZN40_INTERNAL_bac34586_4_k_cu_3eb8e1c1_207454cuda3std3__45__cpo6cbeginE,@object
	.size		_ZN40_INTERNAL_bac34586_4_k_cu_3eb8e1c1_207454cuda3std3__45__cpo6cbeginE,(_ZN40_INTERNAL_bac34586_4_k_cu_3eb8e1c1_207454cuda3std3__48in_placeE - _ZN40_INTERNAL_bac34586_4_k_cu_3eb8e1c1_207454cuda3std3__45__cpo6cbeginE)
_ZN40_INTERNAL_bac34586_4_k_cu_3eb8e1c1_207454cuda3std3__45__cpo6cbeginE:
	.zero		1
	.type		_ZN40_INTERNAL_bac34586_4_k_cu_3eb8e1c1_207454cuda3std3__48in_placeE,@object
	.size		_ZN40_INTERNAL_bac34586_4_k_cu_3eb8e1c1_207454cuda3std3__48in_placeE,(_ZN40_INTERNAL_bac34586_4_k_cu_3eb8e1c1_207454cuda3std6ranges3__45__cpo9iter_moveE - _ZN40_INTERNAL_bac34586_4_k_cu_3eb8e1c1_207454cuda3std3__48in_placeE)
_ZN40_INTERNAL_bac34586_4_k_cu_3eb8e1c1_207454cuda3std3__48in_placeE:
	.zero		1
	.type		_ZN40_INTERNAL_bac34586_4_k_cu_3eb8e1c1_207454cuda3std6ranges3__45__cpo9iter_moveE,@object
	.size		_ZN40_INTERNAL_bac34586_4_k_cu_3eb8e1c1_207454cuda3std6ranges3__45__cpo9iter_moveE,(_ZN40_INTERNAL_bac34586_4_k_cu_3eb8e1c1_207454cuda3std3__45__cpo5beginE - _ZN40_INTERNAL_bac34586_4_k_cu_3eb8e1c1_207454cuda3std6ranges3__45__cpo9iter_moveE)
_ZN40_INTERNAL_bac34586_4_k_cu_3eb8e1c1_207454cuda3std6ranges3__45__cpo9iter_moveE:
	.zero		1
	.type		_ZN40_INTERNAL_bac34586_4_k_cu_3eb8e1c1_207454cuda3std3__45__cpo5beginE,@object
	.size		_ZN40_INTERNAL_bac34586_4_k_cu_3eb8e1c1_207454cuda3std3__45__cpo5beginE,(_ZN40_INTERNAL_bac34586_4_k_cu_3eb8e1c1_207454cuda3std3__442_GLOBAL__N__bac34586_4_k_cu_3eb8e1c1_207456ignoreE - _ZN40_INTERNAL_bac34586_4_k_cu_3eb8e1c1_207454cuda3std3__45__cpo5beginE)
_ZN40_INTERNAL_bac34586_4_k_cu_3eb8e1c1_207454cuda3std3__45__cpo5beginE:
	.zero		1
	.type		_ZN40_INTERNAL_bac34586_4_k_cu_3eb8e1c1_207454cuda3std3__442_GLOBAL__N__bac34586_4_k_cu_3eb8e1c1_207456ignoreE,@object
	.size		_ZN40_INTERNAL_bac34586_4_k_cu_3eb8e1c1_207454cuda3std3__442_GLOBAL__N__bac34586_4_k_cu_3eb8e1c1_207456ignoreE,(_ZN40_INTERNAL_bac34586_4_k_cu_3eb8e1c1_207454cute7productE - _ZN40_INTERNAL_bac34586_4_k_cu_3eb8e1c1_207454cuda3std3__442_GLOBAL__N__bac34586_4_k_cu_3eb8e1c1_207456ignoreE)
_ZN40_INTERNAL_bac34586_4_k_cu_3eb8e1c1_207454cuda3std3__442_GLOBAL__N__bac34586_4_k_cu_3eb8e1c1_207456ignoreE:
	.zero		1
	.type		_ZN40_INTERNAL_bac34586_4_k_cu_3eb8e1c1_207454cute7productE,@object
	.size		_ZN40_INTERNAL_bac34586_4_k_cu_3eb8e1c1_207454cute7productE,(_ZN40_INTERNAL_bac34586_4_k_cu_3eb8e1c1_207454cuda3std3__45__cpo3endE - _ZN40_INTERNAL_bac34586_4_k_cu_3eb8e1c1_207454cute7productE)
_ZN40_INTERNAL_bac34586_4_k_cu_3eb8e1c1_207454cute7productE:
	.zero		1
	.type		_ZN40_INTERNAL_bac34586_4_k_cu_3eb8e1c1_207454cuda3std3__45__cpo3endE,@object
	.size		_ZN40_INTERNAL_bac34586_4_k_cu_3eb8e1c1_207454cuda3std3__45__cpo3endE,(_ZN40_INTERNAL_bac34586_4_k_cu_3eb8e1c1_207454cuda3std3__419piecewise_constructE - _ZN40_INTERNAL_bac34586_4_k_cu_3eb8e1c1_207454cuda3std3__45__cpo3endE)
_ZN40_INTERNAL_bac34586_4_k_cu_3eb8e1c1_207454cuda3std3__45__cpo3endE:
	.zero		1
	.type		_ZN40_INTERNAL_bac34586_4_k_cu_3eb8e1c1_207454cuda3std3__419piecewise_constructE,@object
	.size		_ZN40_INTERNAL_bac34586_4_k_cu_3eb8e1c1_207454cuda3std3__419piecewise_constructE,(_ZN40_INTERNAL_bac34586_4_k_cu_3eb8e1c1_207454cuda3std3__45__cpo4cendE - _ZN40_INTERNAL_bac34586_4_k_cu_3eb8e1c1_207454cuda3std3__419piecewise_constructE)
_ZN40_INTERNAL_bac34586_4_k_cu_3eb8e1c1_207454cuda3std3__419piecewise_constructE:
	.zero		1
	.type		_ZN40_INTERNAL_bac34586_4_k_cu_3eb8e1c1_207454cuda3std3__45__cpo4cendE,@object
	.size		_ZN40_INTERNAL_bac34586_4_k_cu_3eb8e1c1_207454cuda3std3__45__cpo4cendE,(_ZN40_INTERNAL_bac34586_4_k_cu_3eb8e1c1_207454cuda3std6ranges3__45__cpo4swapE - _ZN40_INTERNAL_bac34586_4_k_cu_3eb8e1c1_207454cuda3std3__45__cpo4cendE)
_ZN40_INTERNAL_bac34586_4_k_cu_3eb8e1c1_207454cuda3std3__45__cpo4cendE:
	.zero		1
	.type		_ZN40_INTERNAL_bac34586_4_k_cu_3eb8e1c1_207454cuda3std6ranges3__45__cpo4swapE,@object
	.size		_ZN40_INTERNAL_bac34586_4_k_cu_3eb8e1c1_207454cuda3std6ranges3__45__cpo4swapE,(.L_7 - _ZN40_INTERNAL_bac34586_4_k_cu_3eb8e1c1_207454cuda3std6ranges3__45__cpo4swapE)
_ZN40_INTERNAL_bac34586_4_k_cu_3eb8e1c1_207454cuda3std6ranges3__45__cpo4swapE:
	.zero		1
.L_7:


//--------------------- .nv.constant0._ZN7cutlass13device_kernelINS_4gemm6kernel13GemmUniversalIN4cute5tupleIJiiiiEEENS1_10collective13CollectiveMmaINS1_37MainloopSm90TmaGmmaWarpSpecializedFP8ILi9ENS5_IJNS4_1CILi2EEENSA_ILi4EEENSA_ILi1EEEEEENS1_32KernelTmaWarpSpecializedPingpongEEENS5_IJNSA_ILi64EEENSA_ILi128EEESI_EEENS_12float_e5m2_tENS5_IJlSD_lEEESK_SL_NS4_8TiledMMAINS4_8MMA_AtomIJNS4_4SM904GMMA31MMA_64x128x32_F32E5M2E5M2_SS_TNILNSP_7ScaleInE1ELSR_1EEEEEENS4_6LayoutINS5_IJSD_SD_SD_EEENS5_IJNSA_ILi0EEESW_SW_EEEEENS5_IJNS4_10UnderscoreESZ_SZ_EEEEENS4_23SM90_TMA_LOAD_MULTICASTENS4_14ComposedLayoutINS4_7SwizzleILi3ELi4ELi3EEENS4_18smem_ptr_flag_bitsILi8EEENSU_INS5_IJNSA_ILi8EEESI_EEENS5_IJSI_SD_EEEEEEEvNS4_8identityES12_S1C_vS1D_EENS_8epilogue10collective6detail29Sm90TmaWarpSpecializedAdapterINS1G_15DefaultEpilogueISK_SL_SL_NS1F_6thread17LinearCombinationISK_Li1EffLNS1K_9ScaleType4KindE0ELNS_15FloatRoundStyleE2ESK_EENS1_15EpilogueDefaultEEEEEvvEEEEvNT_6ParamsE --------------------------
	.section	.nv.constant0._ZN7cutlass13device_kernelINS_4gemm6kernel13GemmUniversalIN4cute5tupleIJiiiiEEENS1_10collective13CollectiveMmaINS1_37MainloopSm90TmaGmmaWarpSpecializedFP8ILi9ENS5_IJNS4_1CILi2EEENSA_ILi4EEENSA_ILi1EEEEEENS1_32KernelTmaWarpSpecializedPingpongEEENS5_IJNSA_ILi64EEENSA_ILi128EEESI_EEENS_12float_e5m2_tENS5_IJlSD_lEEESK_SL_NS4_8TiledMMAINS4_8MMA_AtomIJNS4_4SM904GMMA31MMA_64x128x32_F32E5M2E5M2_SS_TNILNSP_7ScaleInE1ELSR_1EEEEEENS4_6LayoutINS5_IJSD_SD_SD_EEENS5_IJNSA_ILi0EEESW_SW_EEEEENS5_IJNS4_10UnderscoreESZ_SZ_EEEEENS4_23SM90_TMA_LOAD_MULTICASTENS4_14ComposedLayoutINS4_7SwizzleILi3ELi4ELi3EEENS4_18smem_ptr_flag_bitsILi8EEENSU_INS5_IJNSA_ILi8EEESI_EEENS5_IJSI_SD_EEEEEEEvNS4_8identityES12_S1C_vS1D_EENS_8epilogue10collective6detail29Sm90TmaWarpSpecializedAdapterINS1G_15DefaultEpilogueISK_SL_SL_NS1F_6thread17LinearCombinationISK_Li1EffLNS1K_9ScaleType4KindE0ELNS_15FloatRoundStyleE2ESK_EENS1_15EpilogueDefaultEEEEEvvEEEEvNT_6ParamsE,"a",@progbits
	.sectionflags	@""
	.align	4
.nv.constant0._ZN7cutlass13device_kernelINS_4gemm6kernel13GemmUniversalIN4cute5tupleIJiiiiEEENS1_10collective13CollectiveMmaINS1_37MainloopSm90TmaGmmaWarpSpecializedFP8ILi9ENS5_IJNS4_1CILi2EEENSA_ILi4EEENSA_ILi1EEEEEENS1_32KernelTmaWarpSpecializedPingpongEEENS5_IJNSA_ILi64EEENSA_ILi128EEESI_EEENS_12float_e5m2_tENS5_IJlSD_lEEESK_SL_NS4_8TiledMMAINS4_8MMA_AtomIJNS4_4SM904GMMA31MMA_64x128x32_F32E5M2E5M2_SS_TNILNSP_7ScaleInE1ELSR_1EEEEEENS4_6LayoutINS5_IJSD_SD_SD_EEENS5_IJNSA_ILi0EEESW_SW_EEEEENS5_IJNS4_10UnderscoreESZ_SZ_EEEEENS4_23SM90_TMA_LOAD_MULTICASTENS4_14ComposedLayoutINS4_7SwizzleILi3ELi4ELi3EEENS4_18smem_ptr_flag_bitsILi8EEENSU_INS5_IJNSA_ILi8EEESI_EEENS5_IJSI_SD_EEEEEEEvNS4_8identityES12_S1C_vS1D_EENS_8epilogue10collective6detail29Sm90TmaWarpSpecializedAdapterINS1G_15DefaultEpilogueISK_SL_SL_NS1F_6thread17LinearCombinationISK_Li1EffLNS1K_9ScaleType4KindE0ELNS_15FloatRoundStyleE2ESK_EENS1_15EpilogueDefaultEEEEEvvEEEEvNT_6ParamsE:
	.zero		1664


//--------------------- SYMBOLS --------------------------

	.type		.nv.reservedSmem.offset0,@object
	.size		.nv.reservedSmem.offset0,0x4
